//
// Generated by NVIDIA NVVM Compiler
//
// Compiler Build ID: CL-36424714
// Cuda compilation tools, release 13.0, V13.0.88
// Based on NVVM 20.0.0
//

.version 9.0
.target sm_100
.address_size 64

	// .globl	_Z13classic_eulerPdi
.extern .func  (.param .b64 func_retval0) malloc
(
	.param .b64 malloc_param_0
)
;
.extern .func free
(
	.param .b64 free_param_0
)
;
.func  (.param .b64 func_retval0) __internal_accurate_pow
(
	.param .b64 __internal_accurate_pow_param_0
)
;
.global .align 4 .b8 precalc_xorwow_matrix[102400];
.global .align 4 .b8 precalc_xorwow_offset_matrix[102400];
.global .align 4 .b8 mrg32k3aM1[2304];
.global .align 4 .b8 mrg32k3aM2[2304];
.global .align 4 .b8 mrg32k3aM1SubSeq[2016];
.global .align 4 .b8 mrg32k3aM2SubSeq[2016];
.global .align 4 .b8 mrg32k3aM1Seq[2304];
.global .align 4 .b8 mrg32k3aM2Seq[2304];
.const .align 8 .b8 __cr_lgamma_table[72];
// _ZZ17euler_for_unknownPdS_E16error_for_thread has been demoted
// _ZZ17euler_for_unknownPdS_E19solution_for_thread has been demoted

.visible .entry _Z13classic_eulerPdi(
	.param .u64 .ptr .align 1 _Z13classic_eulerPdi_param_0,
	.param .u32 _Z13classic_eulerPdi_param_1
)
{
	.local .align 8 .b8 	__local_depot0[48];
	.reg .b64 	%SP;
	.reg .b64 	%SPL;
	.reg .pred 	%p<69>;
	.reg .b32 	%r<1263>;
	.reg .b32 	%f<32>;
	.reg .b64 	%rd<30>;
	.reg .b64 	%fd<23>;

	mov.u64 	%SPL, __local_depot0;
	ld.param.u64 	%rd11, [_Z13classic_eulerPdi_param_0];
	ld.param.u32 	%r576, [_Z13classic_eulerPdi_param_1];
	add.u64 	%rd1, %SPL, 0;
	// begin inline asm
	mov.u64 	%rd12, %clock64;
	// end inline asm
	mov.u32 	%r577, %ntid.x;
	cvt.u64.u32 	%rd14, %r577;
	mul.lo.s64 	%rd15, %rd12, %rd14;
	mov.u32 	%r1, %tid.x;
	cvt.u32.u64 	%r578, %rd15;
	xor.b32  	%r579, %r578, -1429050551;
	mul.lo.s32 	%r580, %r579, 1099087573;
	{ .reg .b32 tmp; mov.b64 {tmp, %r581}, %rd15; }
	xor.b32  	%r582, %r581, -136515619;
	mul.lo.s32 	%r583, %r582, -1703105765;
	add.s32 	%r584, %r580, %r583;
	add.s32 	%r1249, %r584, 6615241;
	add.s32 	%r979, %r580, 123456789;
	st.local.v2.u32 	[%rd1], {%r1249, %r979};
	xor.b32  	%r978, %r580, 362436069;
	add.s32 	%r977, %r583, 521288629;
	st.local.v2.u32 	[%rd1+8], {%r978, %r977};
	xor.b32  	%r976, %r583, 88675123;
	add.s32 	%r975, %r580, 5783321;
	st.local.v2.u32 	[%rd1+16], {%r976, %r975};
	setp.eq.s32 	%p1, %r1, 0;
	@%p1 bra 	$L__BB0_115;
	cvt.u64.u32 	%rd29, %r1;
	mov.b32 	%r962, 0;
$L__BB0_2:
	mov.u64 	%rd3, %rd29;
	and.b64  	%rd4, %rd3, 3;
	setp.eq.s64 	%p2, %rd4, 0;
	@%p2 bra 	$L__BB0_114;
	mul.wide.u32 	%rd16, %r962, 3200;
	mov.u64 	%rd17, precalc_xorwow_matrix;
	add.s64 	%rd5, %rd17, %rd16;
	mov.b32 	%r975, 0;
	mov.u32 	%r976, %r975;
	mov.u32 	%r977, %r975;
	mov.u32 	%r978, %r975;
	mov.u32 	%r979, %r975;
	mov.u32 	%r968, %r975;
$L__BB0_4:
	mul.wide.u32 	%rd18, %r968, 4;
	add.s64 	%rd19, %rd1, %rd18;
	ld.local.u32 	%r20, [%rd19+4];
	shl.b32 	%r21, %r968, 5;
	mov.b32 	%r974, 0;
$L__BB0_5:
	.pragma "nounroll";
	shr.u32 	%r588, %r20, %r974;
	and.b32  	%r589, %r588, 1;
	setp.eq.b32 	%p3, %r589, 1;
	not.pred 	%p4, %p3;
	add.s32 	%r590, %r21, %r974;
	mul.lo.s32 	%r591, %r590, 5;
	mul.wide.u32 	%rd20, %r591, 4;
	add.s64 	%rd6, %rd5, %rd20;
	@%p4 bra 	$L__BB0_7;
	ld.global.u32 	%r592, [%rd6];
	xor.b32  	%r979, %r979, %r592;
	ld.global.u32 	%r593, [%rd6+4];
	xor.b32  	%r978, %r978, %r593;
	ld.global.u32 	%r594, [%rd6+8];
	xor.b32  	%r977, %r977, %r594;
	ld.global.u32 	%r595, [%rd6+12];
	xor.b32  	%r976, %r976, %r595;
	ld.global.u32 	%r596, [%rd6+16];
	xor.b32  	%r975, %r975, %r596;
$L__BB0_7:
	and.b32  	%r598, %r588, 2;
	setp.eq.s32 	%p5, %r598, 0;
	@%p5 bra 	$L__BB0_9;
	ld.global.u32 	%r599, [%rd6+20];
	xor.b32  	%r979, %r979, %r599;
	ld.global.u32 	%r600, [%rd6+24];
	xor.b32  	%r978, %r978, %r600;
	ld.global.u32 	%r601, [%rd6+28];
	xor.b32  	%r977, %r977, %r601;
	ld.global.u32 	%r602, [%rd6+32];
	xor.b32  	%r976, %r976, %r602;
	ld.global.u32 	%r603, [%rd6+36];
	xor.b32  	%r975, %r975, %r603;
$L__BB0_9:
	and.b32  	%r605, %r588, 4;
	setp.eq.s32 	%p6, %r605, 0;
	@%p6 bra 	$L__BB0_11;
	ld.global.u32 	%r606, [%rd6+40];
	xor.b32  	%r979, %r979, %r606;
	ld.global.u32 	%r607, [%rd6+44];
	xor.b32  	%r978, %r978, %r607;
	ld.global.u32 	%r608, [%rd6+48];
	xor.b32  	%r977, %r977, %r608;
	ld.global.u32 	%r609, [%rd6+52];
	xor.b32  	%r976, %r976, %r609;
	ld.global.u32 	%r610, [%rd6+56];
	xor.b32  	%r975, %r975, %r610;
$L__BB0_11:
	and.b32  	%r612, %r588, 8;
	setp.eq.s32 	%p7, %r612, 0;
	@%p7 bra 	$L__BB0_13;
	ld.global.u32 	%r613, [%rd6+60];
	xor.b32  	%r979, %r979, %r613;
	ld.global.u32 	%r614, [%rd6+64];
	xor.b32  	%r978, %r978, %r614;
	ld.global.u32 	%r615, [%rd6+68];
	xor.b32  	%r977, %r977, %r615;
	ld.global.u32 	%r616, [%rd6+72];
	xor.b32  	%r976, %r976, %r616;
	ld.global.u32 	%r617, [%rd6+76];
	xor.b32  	%r975, %r975, %r617;
$L__BB0_13:
	and.b32  	%r619, %r588, 16;
	setp.eq.s32 	%p8, %r619, 0;
	@%p8 bra 	$L__BB0_15;
	ld.global.u32 	%r620, [%rd6+80];
	xor.b32  	%r979, %r979, %r620;
	ld.global.u32 	%r621, [%rd6+84];
	xor.b32  	%r978, %r978, %r621;
	ld.global.u32 	%r622, [%rd6+88];
	xor.b32  	%r977, %r977, %r622;
	ld.global.u32 	%r623, [%rd6+92];
	xor.b32  	%r976, %r976, %r623;
	ld.global.u32 	%r624, [%rd6+96];
	xor.b32  	%r975, %r975, %r624;
$L__BB0_15:
	and.b32  	%r626, %r588, 32;
	setp.eq.s32 	%p9, %r626, 0;
	@%p9 bra 	$L__BB0_17;
	ld.global.u32 	%r627, [%rd6+100];
	xor.b32  	%r979, %r979, %r627;
	ld.global.u32 	%r628, [%rd6+104];
	xor.b32  	%r978, %r978, %r628;
	ld.global.u32 	%r629, [%rd6+108];
	xor.b32  	%r977, %r977, %r629;
	ld.global.u32 	%r630, [%rd6+112];
	xor.b32  	%r976, %r976, %r630;
	ld.global.u32 	%r631, [%rd6+116];
	xor.b32  	%r975, %r975, %r631;
$L__BB0_17:
	and.b32  	%r633, %r588, 64;
	setp.eq.s32 	%p10, %r633, 0;
	@%p10 bra 	$L__BB0_19;
	ld.global.u32 	%r634, [%rd6+120];
	xor.b32  	%r979, %r979, %r634;
	ld.global.u32 	%r635, [%rd6+124];
	xor.b32  	%r978, %r978, %r635;
	ld.global.u32 	%r636, [%rd6+128];
	xor.b32  	%r977, %r977, %r636;
	ld.global.u32 	%r637, [%rd6+132];
	xor.b32  	%r976, %r976, %r637;
	ld.global.u32 	%r638, [%rd6+136];
	xor.b32  	%r975, %r975, %r638;
$L__BB0_19:
	and.b32  	%r640, %r588, 128;
	setp.eq.s32 	%p11, %r640, 0;
	@%p11 bra 	$L__BB0_21;
	ld.global.u32 	%r641, [%rd6+140];
	xor.b32  	%r979, %r979, %r641;
	ld.global.u32 	%r642, [%rd6+144];
	xor.b32  	%r978, %r978, %r642;
	ld.global.u32 	%r643, [%rd6+148];
	xor.b32  	%r977, %r977, %r643;
	ld.global.u32 	%r644, [%rd6+152];
	xor.b32  	%r976, %r976, %r644;
	ld.global.u32 	%r645, [%rd6+156];
	xor.b32  	%r975, %r975, %r645;
$L__BB0_21:
	and.b32  	%r647, %r588, 256;
	setp.eq.s32 	%p12, %r647, 0;
	@%p12 bra 	$L__BB0_23;
	ld.global.u32 	%r648, [%rd6+160];
	xor.b32  	%r979, %r979, %r648;
	ld.global.u32 	%r649, [%rd6+164];
	xor.b32  	%r978, %r978, %r649;
	ld.global.u32 	%r650, [%rd6+168];
	xor.b32  	%r977, %r977, %r650;
	ld.global.u32 	%r651, [%rd6+172];
	xor.b32  	%r976, %r976, %r651;
	ld.global.u32 	%r652, [%rd6+176];
	xor.b32  	%r975, %r975, %r652;
$L__BB0_23:
	and.b32  	%r654, %r588, 512;
	setp.eq.s32 	%p13, %r654, 0;
	@%p13 bra 	$L__BB0_25;
	ld.global.u32 	%r655, [%rd6+180];
	xor.b32  	%r979, %r979, %r655;
	ld.global.u32 	%r656, [%rd6+184];
	xor.b32  	%r978, %r978, %r656;
	ld.global.u32 	%r657, [%rd6+188];
	xor.b32  	%r977, %r977, %r657;
	ld.global.u32 	%r658, [%rd6+192];
	xor.b32  	%r976, %r976, %r658;
	ld.global.u32 	%r659, [%rd6+196];
	xor.b32  	%r975, %r975, %r659;
$L__BB0_25:
	and.b32  	%r661, %r588, 1024;
	setp.eq.s32 	%p14, %r661, 0;
	@%p14 bra 	$L__BB0_27;
	ld.global.u32 	%r662, [%rd6+200];
	xor.b32  	%r979, %r979, %r662;
	ld.global.u32 	%r663, [%rd6+204];
	xor.b32  	%r978, %r978, %r663;
	ld.global.u32 	%r664, [%rd6+208];
	xor.b32  	%r977, %r977, %r664;
	ld.global.u32 	%r665, [%rd6+212];
	xor.b32  	%r976, %r976, %r665;
	ld.global.u32 	%r666, [%rd6+216];
	xor.b32  	%r975, %r975, %r666;
$L__BB0_27:
	and.b32  	%r668, %r588, 2048;
	setp.eq.s32 	%p15, %r668, 0;
	@%p15 bra 	$L__BB0_29;
	ld.global.u32 	%r669, [%rd6+220];
	xor.b32  	%r979, %r979, %r669;
	ld.global.u32 	%r670, [%rd6+224];
	xor.b32  	%r978, %r978, %r670;
	ld.global.u32 	%r671, [%rd6+228];
	xor.b32  	%r977, %r977, %r671;
	ld.global.u32 	%r672, [%rd6+232];
	xor.b32  	%r976, %r976, %r672;
	ld.global.u32 	%r673, [%rd6+236];
	xor.b32  	%r975, %r975, %r673;
$L__BB0_29:
	and.b32  	%r675, %r588, 4096;
	setp.eq.s32 	%p16, %r675, 0;
	@%p16 bra 	$L__BB0_31;
	ld.global.u32 	%r676, [%rd6+240];
	xor.b32  	%r979, %r979, %r676;
	ld.global.u32 	%r677, [%rd6+244];
	xor.b32  	%r978, %r978, %r677;
	ld.global.u32 	%r678, [%rd6+248];
	xor.b32  	%r977, %r977, %r678;
	ld.global.u32 	%r679, [%rd6+252];
	xor.b32  	%r976, %r976, %r679;
	ld.global.u32 	%r680, [%rd6+256];
	xor.b32  	%r975, %r975, %r680;
$L__BB0_31:
	and.b32  	%r682, %r588, 8192;
	setp.eq.s32 	%p17, %r682, 0;
	@%p17 bra 	$L__BB0_33;
	ld.global.u32 	%r683, [%rd6+260];
	xor.b32  	%r979, %r979, %r683;
	ld.global.u32 	%r684, [%rd6+264];
	xor.b32  	%r978, %r978, %r684;
	ld.global.u32 	%r685, [%rd6+268];
	xor.b32  	%r977, %r977, %r685;
	ld.global.u32 	%r686, [%rd6+272];
	xor.b32  	%r976, %r976, %r686;
	ld.global.u32 	%r687, [%rd6+276];
	xor.b32  	%r975, %r975, %r687;
$L__BB0_33:
	and.b32  	%r689, %r588, 16384;
	setp.eq.s32 	%p18, %r689, 0;
	@%p18 bra 	$L__BB0_35;
	ld.global.u32 	%r690, [%rd6+280];
	xor.b32  	%r979, %r979, %r690;
	ld.global.u32 	%r691, [%rd6+284];
	xor.b32  	%r978, %r978, %r691;
	ld.global.u32 	%r692, [%rd6+288];
	xor.b32  	%r977, %r977, %r692;
	ld.global.u32 	%r693, [%rd6+292];
	xor.b32  	%r976, %r976, %r693;
	ld.global.u32 	%r694, [%rd6+296];
	xor.b32  	%r975, %r975, %r694;
$L__BB0_35:
	and.b32  	%r696, %r588, 32768;
	setp.eq.s32 	%p19, %r696, 0;
	@%p19 bra 	$L__BB0_37;
	ld.global.u32 	%r697, [%rd6+300];
	xor.b32  	%r979, %r979, %r697;
	ld.global.u32 	%r698, [%rd6+304];
	xor.b32  	%r978, %r978, %r698;
	ld.global.u32 	%r699, [%rd6+308];
	xor.b32  	%r977, %r977, %r699;
	ld.global.u32 	%r700, [%rd6+312];
	xor.b32  	%r976, %r976, %r700;
	ld.global.u32 	%r701, [%rd6+316];
	xor.b32  	%r975, %r975, %r701;
$L__BB0_37:
	add.s32 	%r974, %r974, 16;
	setp.ne.s32 	%p20, %r974, 32;
	@%p20 bra 	$L__BB0_5;
	mad.lo.s32 	%r702, %r968, -31, %r21;
	add.s32 	%r968, %r702, 1;
	setp.ne.s32 	%p21, %r968, 5;
	@%p21 bra 	$L__BB0_4;
	st.local.u32 	[%rd1+4], %r979;
	st.local.v2.u32 	[%rd1+8], {%r978, %r977};
	st.local.v2.u32 	[%rd1+16], {%r976, %r975};
	setp.eq.s64 	%p22, %rd4, 1;
	@%p22 bra 	$L__BB0_114;
	mov.b32 	%r975, 0;
	mov.u32 	%r976, %r975;
	mov.u32 	%r977, %r975;
	mov.u32 	%r978, %r975;
	mov.u32 	%r979, %r975;
	mov.u32 	%r1060, %r975;
$L__BB0_41:
	mul.wide.u32 	%rd21, %r1060, 4;
	add.s64 	%rd22, %rd1, %rd21;
	ld.local.u32 	%r196, [%rd22+4];
	shl.b32 	%r197, %r1060, 5;
	mov.b32 	%r1066, 0;
$L__BB0_42:
	.pragma "nounroll";
	shr.u32 	%r705, %r196, %r1066;
	and.b32  	%r706, %r705, 1;
	setp.eq.b32 	%p23, %r706, 1;
	not.pred 	%p24, %p23;
	add.s32 	%r707, %r197, %r1066;
	mul.lo.s32 	%r708, %r707, 5;
	mul.wide.u32 	%rd23, %r708, 4;
	add.s64 	%rd7, %rd5, %rd23;
	@%p24 bra 	$L__BB0_44;
	ld.global.u32 	%r709, [%rd7];
	xor.b32  	%r979, %r979, %r709;
	ld.global.u32 	%r710, [%rd7+4];
	xor.b32  	%r978, %r978, %r710;
	ld.global.u32 	%r711, [%rd7+8];
	xor.b32  	%r977, %r977, %r711;
	ld.global.u32 	%r712, [%rd7+12];
	xor.b32  	%r976, %r976, %r712;
	ld.global.u32 	%r713, [%rd7+16];
	xor.b32  	%r975, %r975, %r713;
$L__BB0_44:
	and.b32  	%r715, %r705, 2;
	setp.eq.s32 	%p25, %r715, 0;
	@%p25 bra 	$L__BB0_46;
	ld.global.u32 	%r716, [%rd7+20];
	xor.b32  	%r979, %r979, %r716;
	ld.global.u32 	%r717, [%rd7+24];
	xor.b32  	%r978, %r978, %r717;
	ld.global.u32 	%r718, [%rd7+28];
	xor.b32  	%r977, %r977, %r718;
	ld.global.u32 	%r719, [%rd7+32];
	xor.b32  	%r976, %r976, %r719;
	ld.global.u32 	%r720, [%rd7+36];
	xor.b32  	%r975, %r975, %r720;
$L__BB0_46:
	and.b32  	%r722, %r705, 4;
	setp.eq.s32 	%p26, %r722, 0;
	@%p26 bra 	$L__BB0_48;
	ld.global.u32 	%r723, [%rd7+40];
	xor.b32  	%r979, %r979, %r723;
	ld.global.u32 	%r724, [%rd7+44];
	xor.b32  	%r978, %r978, %r724;
	ld.global.u32 	%r725, [%rd7+48];
	xor.b32  	%r977, %r977, %r725;
	ld.global.u32 	%r726, [%rd7+52];
	xor.b32  	%r976, %r976, %r726;
	ld.global.u32 	%r727, [%rd7+56];
	xor.b32  	%r975, %r975, %r727;
$L__BB0_48:
	and.b32  	%r729, %r705, 8;
	setp.eq.s32 	%p27, %r729, 0;
	@%p27 bra 	$L__BB0_50;
	ld.global.u32 	%r730, [%rd7+60];
	xor.b32  	%r979, %r979, %r730;
	ld.global.u32 	%r731, [%rd7+64];
	xor.b32  	%r978, %r978, %r731;
	ld.global.u32 	%r732, [%rd7+68];
	xor.b32  	%r977, %r977, %r732;
	ld.global.u32 	%r733, [%rd7+72];
	xor.b32  	%r976, %r976, %r733;
	ld.global.u32 	%r734, [%rd7+76];
	xor.b32  	%r975, %r975, %r734;
$L__BB0_50:
	and.b32  	%r736, %r705, 16;
	setp.eq.s32 	%p28, %r736, 0;
	@%p28 bra 	$L__BB0_52;
	ld.global.u32 	%r737, [%rd7+80];
	xor.b32  	%r979, %r979, %r737;
	ld.global.u32 	%r738, [%rd7+84];
	xor.b32  	%r978, %r978, %r738;
	ld.global.u32 	%r739, [%rd7+88];
	xor.b32  	%r977, %r977, %r739;
	ld.global.u32 	%r740, [%rd7+92];
	xor.b32  	%r976, %r976, %r740;
	ld.global.u32 	%r741, [%rd7+96];
	xor.b32  	%r975, %r975, %r741;
$L__BB0_52:
	and.b32  	%r743, %r705, 32;
	setp.eq.s32 	%p29, %r743, 0;
	@%p29 bra 	$L__BB0_54;
	ld.global.u32 	%r744, [%rd7+100];
	xor.b32  	%r979, %r979, %r744;
	ld.global.u32 	%r745, [%rd7+104];
	xor.b32  	%r978, %r978, %r745;
	ld.global.u32 	%r746, [%rd7+108];
	xor.b32  	%r977, %r977, %r746;
	ld.global.u32 	%r747, [%rd7+112];
	xor.b32  	%r976, %r976, %r747;
	ld.global.u32 	%r748, [%rd7+116];
	xor.b32  	%r975, %r975, %r748;
$L__BB0_54:
	and.b32  	%r750, %r705, 64;
	setp.eq.s32 	%p30, %r750, 0;
	@%p30 bra 	$L__BB0_56;
	ld.global.u32 	%r751, [%rd7+120];
	xor.b32  	%r979, %r979, %r751;
	ld.global.u32 	%r752, [%rd7+124];
	xor.b32  	%r978, %r978, %r752;
	ld.global.u32 	%r753, [%rd7+128];
	xor.b32  	%r977, %r977, %r753;
	ld.global.u32 	%r754, [%rd7+132];
	xor.b32  	%r976, %r976, %r754;
	ld.global.u32 	%r755, [%rd7+136];
	xor.b32  	%r975, %r975, %r755;
$L__BB0_56:
	and.b32  	%r757, %r705, 128;
	setp.eq.s32 	%p31, %r757, 0;
	@%p31 bra 	$L__BB0_58;
	ld.global.u32 	%r758, [%rd7+140];
	xor.b32  	%r979, %r979, %r758;
	ld.global.u32 	%r759, [%rd7+144];
	xor.b32  	%r978, %r978, %r759;
	ld.global.u32 	%r760, [%rd7+148];
	xor.b32  	%r977, %r977, %r760;
	ld.global.u32 	%r761, [%rd7+152];
	xor.b32  	%r976, %r976, %r761;
	ld.global.u32 	%r762, [%rd7+156];
	xor.b32  	%r975, %r975, %r762;
$L__BB0_58:
	and.b32  	%r764, %r705, 256;
	setp.eq.s32 	%p32, %r764, 0;
	@%p32 bra 	$L__BB0_60;
	ld.global.u32 	%r765, [%rd7+160];
	xor.b32  	%r979, %r979, %r765;
	ld.global.u32 	%r766, [%rd7+164];
	xor.b32  	%r978, %r978, %r766;
	ld.global.u32 	%r767, [%rd7+168];
	xor.b32  	%r977, %r977, %r767;
	ld.global.u32 	%r768, [%rd7+172];
	xor.b32  	%r976, %r976, %r768;
	ld.global.u32 	%r769, [%rd7+176];
	xor.b32  	%r975, %r975, %r769;
$L__BB0_60:
	and.b32  	%r771, %r705, 512;
	setp.eq.s32 	%p33, %r771, 0;
	@%p33 bra 	$L__BB0_62;
	ld.global.u32 	%r772, [%rd7+180];
	xor.b32  	%r979, %r979, %r772;
	ld.global.u32 	%r773, [%rd7+184];
	xor.b32  	%r978, %r978, %r773;
	ld.global.u32 	%r774, [%rd7+188];
	xor.b32  	%r977, %r977, %r774;
	ld.global.u32 	%r775, [%rd7+192];
	xor.b32  	%r976, %r976, %r775;
	ld.global.u32 	%r776, [%rd7+196];
	xor.b32  	%r975, %r975, %r776;
$L__BB0_62:
	and.b32  	%r778, %r705, 1024;
	setp.eq.s32 	%p34, %r778, 0;
	@%p34 bra 	$L__BB0_64;
	ld.global.u32 	%r779, [%rd7+200];
	xor.b32  	%r979, %r979, %r779;
	ld.global.u32 	%r780, [%rd7+204];
	xor.b32  	%r978, %r978, %r780;
	ld.global.u32 	%r781, [%rd7+208];
	xor.b32  	%r977, %r977, %r781;
	ld.global.u32 	%r782, [%rd7+212];
	xor.b32  	%r976, %r976, %r782;
	ld.global.u32 	%r783, [%rd7+216];
	xor.b32  	%r975, %r975, %r783;
$L__BB0_64:
	and.b32  	%r785, %r705, 2048;
	setp.eq.s32 	%p35, %r785, 0;
	@%p35 bra 	$L__BB0_66;
	ld.global.u32 	%r786, [%rd7+220];
	xor.b32  	%r979, %r979, %r786;
	ld.global.u32 	%r787, [%rd7+224];
	xor.b32  	%r978, %r978, %r787;
	ld.global.u32 	%r788, [%rd7+228];
	xor.b32  	%r977, %r977, %r788;
	ld.global.u32 	%r789, [%rd7+232];
	xor.b32  	%r976, %r976, %r789;
	ld.global.u32 	%r790, [%rd7+236];
	xor.b32  	%r975, %r975, %r790;
$L__BB0_66:
	and.b32  	%r792, %r705, 4096;
	setp.eq.s32 	%p36, %r792, 0;
	@%p36 bra 	$L__BB0_68;
	ld.global.u32 	%r793, [%rd7+240];
	xor.b32  	%r979, %r979, %r793;
	ld.global.u32 	%r794, [%rd7+244];
	xor.b32  	%r978, %r978, %r794;
	ld.global.u32 	%r795, [%rd7+248];
	xor.b32  	%r977, %r977, %r795;
	ld.global.u32 	%r796, [%rd7+252];
	xor.b32  	%r976, %r976, %r796;
	ld.global.u32 	%r797, [%rd7+256];
	xor.b32  	%r975, %r975, %r797;
$L__BB0_68:
	and.b32  	%r799, %r705, 8192;
	setp.eq.s32 	%p37, %r799, 0;
	@%p37 bra 	$L__BB0_70;
	ld.global.u32 	%r800, [%rd7+260];
	xor.b32  	%r979, %r979, %r800;
	ld.global.u32 	%r801, [%rd7+264];
	xor.b32  	%r978, %r978, %r801;
	ld.global.u32 	%r802, [%rd7+268];
	xor.b32  	%r977, %r977, %r802;
	ld.global.u32 	%r803, [%rd7+272];
	xor.b32  	%r976, %r976, %r803;
	ld.global.u32 	%r804, [%rd7+276];
	xor.b32  	%r975, %r975, %r804;
$L__BB0_70:
	and.b32  	%r806, %r705, 16384;
	setp.eq.s32 	%p38, %r806, 0;
	@%p38 bra 	$L__BB0_72;
	ld.global.u32 	%r807, [%rd7+280];
	xor.b32  	%r979, %r979, %r807;
	ld.global.u32 	%r808, [%rd7+284];
	xor.b32  	%r978, %r978, %r808;
	ld.global.u32 	%r809, [%rd7+288];
	xor.b32  	%r977, %r977, %r809;
	ld.global.u32 	%r810, [%rd7+292];
	xor.b32  	%r976, %r976, %r810;
	ld.global.u32 	%r811, [%rd7+296];
	xor.b32  	%r975, %r975, %r811;
$L__BB0_72:
	and.b32  	%r813, %r705, 32768;
	setp.eq.s32 	%p39, %r813, 0;
	@%p39 bra 	$L__BB0_74;
	ld.global.u32 	%r814, [%rd7+300];
	xor.b32  	%r979, %r979, %r814;
	ld.global.u32 	%r815, [%rd7+304];
	xor.b32  	%r978, %r978, %r815;
	ld.global.u32 	%r816, [%rd7+308];
	xor.b32  	%r977, %r977, %r816;
	ld.global.u32 	%r817, [%rd7+312];
	xor.b32  	%r976, %r976, %r817;
	ld.global.u32 	%r818, [%rd7+316];
	xor.b32  	%r975, %r975, %r818;
$L__BB0_74:
	add.s32 	%r1066, %r1066, 16;
	setp.ne.s32 	%p40, %r1066, 32;
	@%p40 bra 	$L__BB0_42;
	mad.lo.s32 	%r819, %r1060, -31, %r197;
	add.s32 	%r1060, %r819, 1;
	setp.ne.s32 	%p41, %r1060, 5;
	@%p41 bra 	$L__BB0_41;
	st.local.u32 	[%rd1+4], %r979;
	st.local.v2.u32 	[%rd1+8], {%r978, %r977};
	st.local.v2.u32 	[%rd1+16], {%r976, %r975};
	setp.ne.s64 	%p42, %rd4, 3;
	@%p42 bra 	$L__BB0_114;
	mov.b32 	%r975, 0;
	mov.u32 	%r976, %r975;
	mov.u32 	%r977, %r975;
	mov.u32 	%r978, %r975;
	mov.u32 	%r979, %r975;
	mov.u32 	%r1152, %r975;
$L__BB0_78:
	mul.wide.u32 	%rd24, %r1152, 4;
	add.s64 	%rd25, %rd1, %rd24;
	ld.local.u32 	%r372, [%rd25+4];
	shl.b32 	%r373, %r1152, 5;
	mov.b32 	%r1158, 0;
$L__BB0_79:
	.pragma "nounroll";
	shr.u32 	%r822, %r372, %r1158;
	and.b32  	%r823, %r822, 1;
	setp.eq.b32 	%p43, %r823, 1;
	not.pred 	%p44, %p43;
	add.s32 	%r824, %r373, %r1158;
	mul.lo.s32 	%r825, %r824, 5;
	mul.wide.u32 	%rd26, %r825, 4;
	add.s64 	%rd8, %rd5, %rd26;
	@%p44 bra 	$L__BB0_81;
	ld.global.u32 	%r826, [%rd8];
	xor.b32  	%r979, %r979, %r826;
	ld.global.u32 	%r827, [%rd8+4];
	xor.b32  	%r978, %r978, %r827;
	ld.global.u32 	%r828, [%rd8+8];
	xor.b32  	%r977, %r977, %r828;
	ld.global.u32 	%r829, [%rd8+12];
	xor.b32  	%r976, %r976, %r829;
	ld.global.u32 	%r830, [%rd8+16];
	xor.b32  	%r975, %r975, %r830;
$L__BB0_81:
	and.b32  	%r832, %r822, 2;
	setp.eq.s32 	%p45, %r832, 0;
	@%p45 bra 	$L__BB0_83;
	ld.global.u32 	%r833, [%rd8+20];
	xor.b32  	%r979, %r979, %r833;
	ld.global.u32 	%r834, [%rd8+24];
	xor.b32  	%r978, %r978, %r834;
	ld.global.u32 	%r835, [%rd8+28];
	xor.b32  	%r977, %r977, %r835;
	ld.global.u32 	%r836, [%rd8+32];
	xor.b32  	%r976, %r976, %r836;
	ld.global.u32 	%r837, [%rd8+36];
	xor.b32  	%r975, %r975, %r837;
$L__BB0_83:
	and.b32  	%r839, %r822, 4;
	setp.eq.s32 	%p46, %r839, 0;
	@%p46 bra 	$L__BB0_85;
	ld.global.u32 	%r840, [%rd8+40];
	xor.b32  	%r979, %r979, %r840;
	ld.global.u32 	%r841, [%rd8+44];
	xor.b32  	%r978, %r978, %r841;
	ld.global.u32 	%r842, [%rd8+48];
	xor.b32  	%r977, %r977, %r842;
	ld.global.u32 	%r843, [%rd8+52];
	xor.b32  	%r976, %r976, %r843;
	ld.global.u32 	%r844, [%rd8+56];
	xor.b32  	%r975, %r975, %r844;
$L__BB0_85:
	and.b32  	%r846, %r822, 8;
	setp.eq.s32 	%p47, %r846, 0;
	@%p47 bra 	$L__BB0_87;
	ld.global.u32 	%r847, [%rd8+60];
	xor.b32  	%r979, %r979, %r847;
	ld.global.u32 	%r848, [%rd8+64];
	xor.b32  	%r978, %r978, %r848;
	ld.global.u32 	%r849, [%rd8+68];
	xor.b32  	%r977, %r977, %r849;
	ld.global.u32 	%r850, [%rd8+72];
	xor.b32  	%r976, %r976, %r850;
	ld.global.u32 	%r851, [%rd8+76];
	xor.b32  	%r975, %r975, %r851;
$L__BB0_87:
	and.b32  	%r853, %r822, 16;
	setp.eq.s32 	%p48, %r853, 0;
	@%p48 bra 	$L__BB0_89;
	ld.global.u32 	%r854, [%rd8+80];
	xor.b32  	%r979, %r979, %r854;
	ld.global.u32 	%r855, [%rd8+84];
	xor.b32  	%r978, %r978, %r855;
	ld.global.u32 	%r856, [%rd8+88];
	xor.b32  	%r977, %r977, %r856;
	ld.global.u32 	%r857, [%rd8+92];
	xor.b32  	%r976, %r976, %r857;
	ld.global.u32 	%r858, [%rd8+96];
	xor.b32  	%r975, %r975, %r858;
$L__BB0_89:
	and.b32  	%r860, %r822, 32;
	setp.eq.s32 	%p49, %r860, 0;
	@%p49 bra 	$L__BB0_91;
	ld.global.u32 	%r861, [%rd8+100];
	xor.b32  	%r979, %r979, %r861;
	ld.global.u32 	%r862, [%rd8+104];
	xor.b32  	%r978, %r978, %r862;
	ld.global.u32 	%r863, [%rd8+108];
	xor.b32  	%r977, %r977, %r863;
	ld.global.u32 	%r864, [%rd8+112];
	xor.b32  	%r976, %r976, %r864;
	ld.global.u32 	%r865, [%rd8+116];
	xor.b32  	%r975, %r975, %r865;
$L__BB0_91:
	and.b32  	%r867, %r822, 64;
	setp.eq.s32 	%p50, %r867, 0;
	@%p50 bra 	$L__BB0_93;
	ld.global.u32 	%r868, [%rd8+120];
	xor.b32  	%r979, %r979, %r868;
	ld.global.u32 	%r869, [%rd8+124];
	xor.b32  	%r978, %r978, %r869;
	ld.global.u32 	%r870, [%rd8+128];
	xor.b32  	%r977, %r977, %r870;
	ld.global.u32 	%r871, [%rd8+132];
	xor.b32  	%r976, %r976, %r871;
	ld.global.u32 	%r872, [%rd8+136];
	xor.b32  	%r975, %r975, %r872;
$L__BB0_93:
	and.b32  	%r874, %r822, 128;
	setp.eq.s32 	%p51, %r874, 0;
	@%p51 bra 	$L__BB0_95;
	ld.global.u32 	%r875, [%rd8+140];
	xor.b32  	%r979, %r979, %r875;
	ld.global.u32 	%r876, [%rd8+144];
	xor.b32  	%r978, %r978, %r876;
	ld.global.u32 	%r877, [%rd8+148];
	xor.b32  	%r977, %r977, %r877;
	ld.global.u32 	%r878, [%rd8+152];
	xor.b32  	%r976, %r976, %r878;
	ld.global.u32 	%r879, [%rd8+156];
	xor.b32  	%r975, %r975, %r879;
$L__BB0_95:
	and.b32  	%r881, %r822, 256;
	setp.eq.s32 	%p52, %r881, 0;
	@%p52 bra 	$L__BB0_97;
	ld.global.u32 	%r882, [%rd8+160];
	xor.b32  	%r979, %r979, %r882;
	ld.global.u32 	%r883, [%rd8+164];
	xor.b32  	%r978, %r978, %r883;
	ld.global.u32 	%r884, [%rd8+168];
	xor.b32  	%r977, %r977, %r884;
	ld.global.u32 	%r885, [%rd8+172];
	xor.b32  	%r976, %r976, %r885;
	ld.global.u32 	%r886, [%rd8+176];
	xor.b32  	%r975, %r975, %r886;
$L__BB0_97:
	and.b32  	%r888, %r822, 512;
	setp.eq.s32 	%p53, %r888, 0;
	@%p53 bra 	$L__BB0_99;
	ld.global.u32 	%r889, [%rd8+180];
	xor.b32  	%r979, %r979, %r889;
	ld.global.u32 	%r890, [%rd8+184];
	xor.b32  	%r978, %r978, %r890;
	ld.global.u32 	%r891, [%rd8+188];
	xor.b32  	%r977, %r977, %r891;
	ld.global.u32 	%r892, [%rd8+192];
	xor.b32  	%r976, %r976, %r892;
	ld.global.u32 	%r893, [%rd8+196];
	xor.b32  	%r975, %r975, %r893;
$L__BB0_99:
	and.b32  	%r895, %r822, 1024;
	setp.eq.s32 	%p54, %r895, 0;
	@%p54 bra 	$L__BB0_101;
	ld.global.u32 	%r896, [%rd8+200];
	xor.b32  	%r979, %r979, %r896;
	ld.global.u32 	%r897, [%rd8+204];
	xor.b32  	%r978, %r978, %r897;
	ld.global.u32 	%r898, [%rd8+208];
	xor.b32  	%r977, %r977, %r898;
	ld.global.u32 	%r899, [%rd8+212];
	xor.b32  	%r976, %r976, %r899;
	ld.global.u32 	%r900, [%rd8+216];
	xor.b32  	%r975, %r975, %r900;
$L__BB0_101:
	and.b32  	%r902, %r822, 2048;
	setp.eq.s32 	%p55, %r902, 0;
	@%p55 bra 	$L__BB0_103;
	ld.global.u32 	%r903, [%rd8+220];
	xor.b32  	%r979, %r979, %r903;
	ld.global.u32 	%r904, [%rd8+224];
	xor.b32  	%r978, %r978, %r904;
	ld.global.u32 	%r905, [%rd8+228];
	xor.b32  	%r977, %r977, %r905;
	ld.global.u32 	%r906, [%rd8+232];
	xor.b32  	%r976, %r976, %r906;
	ld.global.u32 	%r907, [%rd8+236];
	xor.b32  	%r975, %r975, %r907;
$L__BB0_103:
	and.b32  	%r909, %r822, 4096;
	setp.eq.s32 	%p56, %r909, 0;
	@%p56 bra 	$L__BB0_105;
	ld.global.u32 	%r910, [%rd8+240];
	xor.b32  	%r979, %r979, %r910;
	ld.global.u32 	%r911, [%rd8+244];
	xor.b32  	%r978, %r978, %r911;
	ld.global.u32 	%r912, [%rd8+248];
	xor.b32  	%r977, %r977, %r912;
	ld.global.u32 	%r913, [%rd8+252];
	xor.b32  	%r976, %r976, %r913;
	ld.global.u32 	%r914, [%rd8+256];
	xor.b32  	%r975, %r975, %r914;
$L__BB0_105:
	and.b32  	%r916, %r822, 8192;
	setp.eq.s32 	%p57, %r916, 0;
	@%p57 bra 	$L__BB0_107;
	ld.global.u32 	%r917, [%rd8+260];
	xor.b32  	%r979, %r979, %r917;
	ld.global.u32 	%r918, [%rd8+264];
	xor.b32  	%r978, %r978, %r918;
	ld.global.u32 	%r919, [%rd8+268];
	xor.b32  	%r977, %r977, %r919;
	ld.global.u32 	%r920, [%rd8+272];
	xor.b32  	%r976, %r976, %r920;
	ld.global.u32 	%r921, [%rd8+276];
	xor.b32  	%r975, %r975, %r921;
$L__BB0_107:
	and.b32  	%r923, %r822, 16384;
	setp.eq.s32 	%p58, %r923, 0;
	@%p58 bra 	$L__BB0_109;
	ld.global.u32 	%r924, [%rd8+280];
	xor.b32  	%r979, %r979, %r924;
	ld.global.u32 	%r925, [%rd8+284];
	xor.b32  	%r978, %r978, %r925;
	ld.global.u32 	%r926, [%rd8+288];
	xor.b32  	%r977, %r977, %r926;
	ld.global.u32 	%r927, [%rd8+292];
	xor.b32  	%r976, %r976, %r927;
	ld.global.u32 	%r928, [%rd8+296];
	xor.b32  	%r975, %r975, %r928;
$L__BB0_109:
	and.b32  	%r930, %r822, 32768;
	setp.eq.s32 	%p59, %r930, 0;
	@%p59 bra 	$L__BB0_111;
	ld.global.u32 	%r931, [%rd8+300];
	xor.b32  	%r979, %r979, %r931;
	ld.global.u32 	%r932, [%rd8+304];
	xor.b32  	%r978, %r978, %r932;
	ld.global.u32 	%r933, [%rd8+308];
	xor.b32  	%r977, %r977, %r933;
	ld.global.u32 	%r934, [%rd8+312];
	xor.b32  	%r976, %r976, %r934;
	ld.global.u32 	%r935, [%rd8+316];
	xor.b32  	%r975, %r975, %r935;
$L__BB0_111:
	add.s32 	%r1158, %r1158, 16;
	setp.ne.s32 	%p60, %r1158, 32;
	@%p60 bra 	$L__BB0_79;
	mad.lo.s32 	%r936, %r1152, -31, %r373;
	add.s32 	%r1152, %r936, 1;
	setp.ne.s32 	%p61, %r1152, 5;
	@%p61 bra 	$L__BB0_78;
	st.local.u32 	[%rd1+4], %r979;
	st.local.v2.u32 	[%rd1+8], {%r978, %r977};
	st.local.v2.u32 	[%rd1+16], {%r976, %r975};
$L__BB0_114:
	shr.u64 	%rd29, %rd3, 2;
	add.s32 	%r962, %r962, 1;
	setp.gt.u64 	%p62, %rd3, 3;
	@%p62 bra 	$L__BB0_2;
$L__BB0_115:
	mov.u32 	%r1255, %ctaid.x;
	setp.ge.s32 	%p63, %r1255, %r576;
	@%p63 bra 	$L__BB0_120;
	mov.u32 	%r554, %nctaid.x;
	cvta.to.global.u64 	%rd10, %rd11;
$L__BB0_117:
	add.s32 	%r1257, %r1249, 362437;
	mov.f64 	%fd22, 0d3FF0000000000000;
	mov.b32 	%r1256, 362437;
$L__BB0_118:
	mov.u32 	%r567, %r977;
	mov.u32 	%r566, %r976;
	mov.u32 	%r977, %r975;
	mov.f64 	%fd4, 0d3FA5A858793DD97F;
	sub.f64 	%fd5, %fd4, %fd22;
	mul.f64 	%fd6, %fd5, 0d3FBEF34D6A161E4F;
	sqrt.rn.f64 	%fd7, %fd22;
	mul.f64 	%fd8, %fd7, 0d3FC504816F0068DC;
	shr.u32 	%r938, %r979, 2;
	xor.b32  	%r939, %r938, %r979;
	shl.b32 	%r940, %r977, 4;
	shl.b32 	%r941, %r939, 1;
	xor.b32  	%r942, %r941, %r940;
	xor.b32  	%r943, %r942, %r939;
	xor.b32  	%r976, %r943, %r977;
	add.s32 	%r944, %r1257, %r976;
	shr.u32 	%r945, %r978, 2;
	xor.b32  	%r946, %r945, %r978;
	shl.b32 	%r947, %r976, 4;
	shl.b32 	%r948, %r946, 1;
	xor.b32  	%r949, %r948, %r947;
	xor.b32  	%r950, %r949, %r946;
	xor.b32  	%r975, %r950, %r976;
	add.s32 	%r951, %r1257, %r975;
	add.s32 	%r952, %r951, 362437;
	cvt.rn.f32.u32 	%f1, %r944;
	fma.rn.f32 	%f2, %f1, 0f2F800000, 0f2F000000;
	cvt.rn.f32.u32 	%f3, %r952;
	fma.rn.f32 	%f4, %f3, 0f30C90FDB, 0f30490FDB;
	setp.lt.f32 	%p64, %f2, 0f00800000;
	mul.f32 	%f5, %f2, 0f4B000000;
	selp.f32 	%f6, %f5, %f2, %p64;
	selp.f32 	%f7, 0fC1B80000, 0f00000000, %p64;
	mov.b32 	%r953, %f6;
	add.s32 	%r954, %r953, -1059760811;
	and.b32  	%r955, %r954, -8388608;
	sub.s32 	%r956, %r953, %r955;
	mov.b32 	%f8, %r956;
	cvt.rn.f32.s32 	%f9, %r955;
	fma.rn.f32 	%f10, %f9, 0f34000000, %f7;
	add.f32 	%f11, %f8, 0fBF800000;
	fma.rn.f32 	%f12, %f11, 0fBE055027, 0f3E1039F6;
	fma.rn.f32 	%f13, %f12, %f11, 0fBDF8CDCC;
	fma.rn.f32 	%f14, %f13, %f11, 0f3E0F2955;
	fma.rn.f32 	%f15, %f14, %f11, 0fBE2AD8B9;
	fma.rn.f32 	%f16, %f15, %f11, 0f3E4CED0B;
	fma.rn.f32 	%f17, %f16, %f11, 0fBE7FFF22;
	fma.rn.f32 	%f18, %f17, %f11, 0f3EAAAA78;
	fma.rn.f32 	%f19, %f18, %f11, 0fBF000000;
	mul.f32 	%f20, %f11, %f19;
	fma.rn.f32 	%f21, %f20, %f11, %f11;
	fma.rn.f32 	%f22, %f10, 0f3F317218, %f21;
	setp.gt.u32 	%p65, %r953, 2139095039;
	fma.rn.f32 	%f23, %f6, 0f7F800000, 0f7F800000;
	selp.f32 	%f24, %f23, %f22, %p65;
	setp.eq.f32 	%p66, %f6, 0f00000000;
	mul.f32 	%f25, %f24, 0fC0000000;
	selp.f32 	%f26, 0f7F800000, %f25, %p66;
	sqrt.rn.f32 	%f27, %f26;
	sin.approx.f32 	%f28, %f4;
	cos.approx.f32 	%f29, %f4;
	mul.f32 	%f30, %f27, %f28;
	mul.f32 	%f31, %f27, %f29;
	cvt.f64.f32 	%fd9, %f30;
	mul.f64 	%fd10, %fd8, %fd9;
	mul.f64 	%fd11, %fd10, 0d3FA030DC4EA03A72;
	fma.rn.f64 	%fd12, %fd6, 0d3F50624DD2F1A9FC, %fd11;
	add.f64 	%fd13, %fd22, %fd12;
	sqrt.rn.f64 	%fd14, %fd13;
	mul.f64 	%fd15, %fd14, 0d3FC504816F0068DC;
	sub.f64 	%fd16, %fd4, %fd13;
	mul.f64 	%fd17, %fd16, 0d3FBEF34D6A161E4F;
	cvt.f64.f32 	%fd18, %f31;
	mul.f64 	%fd19, %fd15, %fd18;
	mul.f64 	%fd20, %fd19, 0d3FA030DC4EA03A72;
	fma.rn.f64 	%fd21, %fd17, 0d3F50624DD2F1A9FC, %fd20;
	add.f64 	%fd22, %fd13, %fd21;
	add.s32 	%r1257, %r1257, 724874;
	add.s32 	%r1256, %r1256, 724874;
	setp.ne.s32 	%p67, %r1256, 362799437;
	mov.u32 	%r978, %r566;
	mov.u32 	%r979, %r567;
	@%p67 bra 	$L__BB0_118;
	mul.wide.s32 	%rd27, %r1255, 8;
	add.s64 	%rd28, %rd10, %rd27;
	st.global.f64 	[%rd28], %fd22;
	add.s32 	%r1255, %r1255, %r554;
	setp.lt.s32 	%p68, %r1255, %r576;
	add.s32 	%r1249, %r1257, -362437;
	mov.u32 	%r978, %r566;
	mov.u32 	%r979, %r567;
	@%p68 bra 	$L__BB0_117;
$L__BB0_120:
	ret;

}
	// .globl	_Z17euler_for_unknownPdS_
.visible .entry _Z17euler_for_unknownPdS_(
	.param .u64 .ptr .align 1 _Z17euler_for_unknownPdS__param_0,
	.param .u64 .ptr .align 1 _Z17euler_for_unknownPdS__param_1
)
{
	.local .align 8 .b8 	__local_depot1[48];
	.reg .b64 	%SP;
	.reg .b64 	%SPL;
	.reg .pred 	%p<128>;
	.reg .b32 	%r<1354>;
	.reg .b32 	%f<32>;
	.reg .b64 	%rd<48>;
	.reg .b64 	%fd<219>;
	// demoted variable
	.shared .align 8 .b8 _ZZ17euler_for_unknownPdS_E16error_for_thread[800];
	// demoted variable
	.shared .align 8 .b8 _ZZ17euler_for_unknownPdS_E19solution_for_thread[800];
	mov.u64 	%SPL, __local_depot1;
	mov.u32 	%r1, %tid.x;
	mov.u32 	%r2, %ntid.x;
	mov.u32 	%r3, %ctaid.x;
	mul.lo.s32 	%r4, %r2, %r3;
	add.s32 	%r600, %r4, %r1;
	setp.gt.s32 	%p2, %r600, 999;
	@%p2 bra 	$L__BB1_143;
	add.u64 	%rd1, %SPL, 0;
	// begin inline asm
	mov.u64 	%rd18, %clock64;
	// end inline asm
	cvt.u64.u32 	%rd20, %r3;
	mul.lo.s64 	%rd21, %rd18, %rd20;
	cvt.u32.u64 	%r601, %rd21;
	xor.b32  	%r602, %r601, -1429050551;
	mul.lo.s32 	%r603, %r602, 1099087573;
	{ .reg .b32 tmp; mov.b64 {tmp, %r604}, %rd21; }
	xor.b32  	%r605, %r604, -136515619;
	mul.lo.s32 	%r606, %r605, -1703105765;
	add.s32 	%r607, %r603, %r606;
	add.s32 	%r1336, %r607, 6615241;
	add.s32 	%r1066, %r603, 123456789;
	st.local.v2.u32 	[%rd1], {%r1336, %r1066};
	xor.b32  	%r1065, %r603, 362436069;
	add.s32 	%r1064, %r606, 521288629;
	st.local.v2.u32 	[%rd1+8], {%r1065, %r1064};
	xor.b32  	%r1063, %r606, 88675123;
	add.s32 	%r1062, %r603, 5783321;
	st.local.v2.u32 	[%rd1+16], {%r1063, %r1062};
	setp.eq.s32 	%p3, %r1, 0;
	@%p3 bra 	$L__BB1_116;
	cvt.u64.u32 	%rd46, %r1;
	mov.b32 	%r1049, 0;
$L__BB1_3:
	mov.u64 	%rd3, %rd46;
	and.b64  	%rd4, %rd3, 3;
	setp.eq.s64 	%p4, %rd4, 0;
	@%p4 bra 	$L__BB1_115;
	mul.wide.u32 	%rd22, %r1049, 3200;
	mov.u64 	%rd23, precalc_xorwow_matrix;
	add.s64 	%rd5, %rd23, %rd22;
	mov.b32 	%r1062, 0;
	mov.u32 	%r1063, %r1062;
	mov.u32 	%r1064, %r1062;
	mov.u32 	%r1065, %r1062;
	mov.u32 	%r1066, %r1062;
	mov.u32 	%r1055, %r1062;
$L__BB1_5:
	mul.wide.u32 	%rd24, %r1055, 4;
	add.s64 	%rd25, %rd1, %rd24;
	ld.local.u32 	%r23, [%rd25+4];
	shl.b32 	%r24, %r1055, 5;
	mov.b32 	%r1061, 0;
$L__BB1_6:
	.pragma "nounroll";
	shr.u32 	%r611, %r23, %r1061;
	and.b32  	%r612, %r611, 1;
	setp.eq.b32 	%p5, %r612, 1;
	not.pred 	%p6, %p5;
	add.s32 	%r613, %r24, %r1061;
	mul.lo.s32 	%r614, %r613, 5;
	mul.wide.u32 	%rd26, %r614, 4;
	add.s64 	%rd6, %rd5, %rd26;
	@%p6 bra 	$L__BB1_8;
	ld.global.u32 	%r615, [%rd6];
	xor.b32  	%r1066, %r1066, %r615;
	ld.global.u32 	%r616, [%rd6+4];
	xor.b32  	%r1065, %r1065, %r616;
	ld.global.u32 	%r617, [%rd6+8];
	xor.b32  	%r1064, %r1064, %r617;
	ld.global.u32 	%r618, [%rd6+12];
	xor.b32  	%r1063, %r1063, %r618;
	ld.global.u32 	%r619, [%rd6+16];
	xor.b32  	%r1062, %r1062, %r619;
$L__BB1_8:
	and.b32  	%r621, %r611, 2;
	setp.eq.s32 	%p7, %r621, 0;
	@%p7 bra 	$L__BB1_10;
	ld.global.u32 	%r622, [%rd6+20];
	xor.b32  	%r1066, %r1066, %r622;
	ld.global.u32 	%r623, [%rd6+24];
	xor.b32  	%r1065, %r1065, %r623;
	ld.global.u32 	%r624, [%rd6+28];
	xor.b32  	%r1064, %r1064, %r624;
	ld.global.u32 	%r625, [%rd6+32];
	xor.b32  	%r1063, %r1063, %r625;
	ld.global.u32 	%r626, [%rd6+36];
	xor.b32  	%r1062, %r1062, %r626;
$L__BB1_10:
	and.b32  	%r628, %r611, 4;
	setp.eq.s32 	%p8, %r628, 0;
	@%p8 bra 	$L__BB1_12;
	ld.global.u32 	%r629, [%rd6+40];
	xor.b32  	%r1066, %r1066, %r629;
	ld.global.u32 	%r630, [%rd6+44];
	xor.b32  	%r1065, %r1065, %r630;
	ld.global.u32 	%r631, [%rd6+48];
	xor.b32  	%r1064, %r1064, %r631;
	ld.global.u32 	%r632, [%rd6+52];
	xor.b32  	%r1063, %r1063, %r632;
	ld.global.u32 	%r633, [%rd6+56];
	xor.b32  	%r1062, %r1062, %r633;
$L__BB1_12:
	and.b32  	%r635, %r611, 8;
	setp.eq.s32 	%p9, %r635, 0;
	@%p9 bra 	$L__BB1_14;
	ld.global.u32 	%r636, [%rd6+60];
	xor.b32  	%r1066, %r1066, %r636;
	ld.global.u32 	%r637, [%rd6+64];
	xor.b32  	%r1065, %r1065, %r637;
	ld.global.u32 	%r638, [%rd6+68];
	xor.b32  	%r1064, %r1064, %r638;
	ld.global.u32 	%r639, [%rd6+72];
	xor.b32  	%r1063, %r1063, %r639;
	ld.global.u32 	%r640, [%rd6+76];
	xor.b32  	%r1062, %r1062, %r640;
$L__BB1_14:
	and.b32  	%r642, %r611, 16;
	setp.eq.s32 	%p10, %r642, 0;
	@%p10 bra 	$L__BB1_16;
	ld.global.u32 	%r643, [%rd6+80];
	xor.b32  	%r1066, %r1066, %r643;
	ld.global.u32 	%r644, [%rd6+84];
	xor.b32  	%r1065, %r1065, %r644;
	ld.global.u32 	%r645, [%rd6+88];
	xor.b32  	%r1064, %r1064, %r645;
	ld.global.u32 	%r646, [%rd6+92];
	xor.b32  	%r1063, %r1063, %r646;
	ld.global.u32 	%r647, [%rd6+96];
	xor.b32  	%r1062, %r1062, %r647;
$L__BB1_16:
	and.b32  	%r649, %r611, 32;
	setp.eq.s32 	%p11, %r649, 0;
	@%p11 bra 	$L__BB1_18;
	ld.global.u32 	%r650, [%rd6+100];
	xor.b32  	%r1066, %r1066, %r650;
	ld.global.u32 	%r651, [%rd6+104];
	xor.b32  	%r1065, %r1065, %r651;
	ld.global.u32 	%r652, [%rd6+108];
	xor.b32  	%r1064, %r1064, %r652;
	ld.global.u32 	%r653, [%rd6+112];
	xor.b32  	%r1063, %r1063, %r653;
	ld.global.u32 	%r654, [%rd6+116];
	xor.b32  	%r1062, %r1062, %r654;
$L__BB1_18:
	and.b32  	%r656, %r611, 64;
	setp.eq.s32 	%p12, %r656, 0;
	@%p12 bra 	$L__BB1_20;
	ld.global.u32 	%r657, [%rd6+120];
	xor.b32  	%r1066, %r1066, %r657;
	ld.global.u32 	%r658, [%rd6+124];
	xor.b32  	%r1065, %r1065, %r658;
	ld.global.u32 	%r659, [%rd6+128];
	xor.b32  	%r1064, %r1064, %r659;
	ld.global.u32 	%r660, [%rd6+132];
	xor.b32  	%r1063, %r1063, %r660;
	ld.global.u32 	%r661, [%rd6+136];
	xor.b32  	%r1062, %r1062, %r661;
$L__BB1_20:
	and.b32  	%r663, %r611, 128;
	setp.eq.s32 	%p13, %r663, 0;
	@%p13 bra 	$L__BB1_22;
	ld.global.u32 	%r664, [%rd6+140];
	xor.b32  	%r1066, %r1066, %r664;
	ld.global.u32 	%r665, [%rd6+144];
	xor.b32  	%r1065, %r1065, %r665;
	ld.global.u32 	%r666, [%rd6+148];
	xor.b32  	%r1064, %r1064, %r666;
	ld.global.u32 	%r667, [%rd6+152];
	xor.b32  	%r1063, %r1063, %r667;
	ld.global.u32 	%r668, [%rd6+156];
	xor.b32  	%r1062, %r1062, %r668;
$L__BB1_22:
	and.b32  	%r670, %r611, 256;
	setp.eq.s32 	%p14, %r670, 0;
	@%p14 bra 	$L__BB1_24;
	ld.global.u32 	%r671, [%rd6+160];
	xor.b32  	%r1066, %r1066, %r671;
	ld.global.u32 	%r672, [%rd6+164];
	xor.b32  	%r1065, %r1065, %r672;
	ld.global.u32 	%r673, [%rd6+168];
	xor.b32  	%r1064, %r1064, %r673;
	ld.global.u32 	%r674, [%rd6+172];
	xor.b32  	%r1063, %r1063, %r674;
	ld.global.u32 	%r675, [%rd6+176];
	xor.b32  	%r1062, %r1062, %r675;
$L__BB1_24:
	and.b32  	%r677, %r611, 512;
	setp.eq.s32 	%p15, %r677, 0;
	@%p15 bra 	$L__BB1_26;
	ld.global.u32 	%r678, [%rd6+180];
	xor.b32  	%r1066, %r1066, %r678;
	ld.global.u32 	%r679, [%rd6+184];
	xor.b32  	%r1065, %r1065, %r679;
	ld.global.u32 	%r680, [%rd6+188];
	xor.b32  	%r1064, %r1064, %r680;
	ld.global.u32 	%r681, [%rd6+192];
	xor.b32  	%r1063, %r1063, %r681;
	ld.global.u32 	%r682, [%rd6+196];
	xor.b32  	%r1062, %r1062, %r682;
$L__BB1_26:
	and.b32  	%r684, %r611, 1024;
	setp.eq.s32 	%p16, %r684, 0;
	@%p16 bra 	$L__BB1_28;
	ld.global.u32 	%r685, [%rd6+200];
	xor.b32  	%r1066, %r1066, %r685;
	ld.global.u32 	%r686, [%rd6+204];
	xor.b32  	%r1065, %r1065, %r686;
	ld.global.u32 	%r687, [%rd6+208];
	xor.b32  	%r1064, %r1064, %r687;
	ld.global.u32 	%r688, [%rd6+212];
	xor.b32  	%r1063, %r1063, %r688;
	ld.global.u32 	%r689, [%rd6+216];
	xor.b32  	%r1062, %r1062, %r689;
$L__BB1_28:
	and.b32  	%r691, %r611, 2048;
	setp.eq.s32 	%p17, %r691, 0;
	@%p17 bra 	$L__BB1_30;
	ld.global.u32 	%r692, [%rd6+220];
	xor.b32  	%r1066, %r1066, %r692;
	ld.global.u32 	%r693, [%rd6+224];
	xor.b32  	%r1065, %r1065, %r693;
	ld.global.u32 	%r694, [%rd6+228];
	xor.b32  	%r1064, %r1064, %r694;
	ld.global.u32 	%r695, [%rd6+232];
	xor.b32  	%r1063, %r1063, %r695;
	ld.global.u32 	%r696, [%rd6+236];
	xor.b32  	%r1062, %r1062, %r696;
$L__BB1_30:
	and.b32  	%r698, %r611, 4096;
	setp.eq.s32 	%p18, %r698, 0;
	@%p18 bra 	$L__BB1_32;
	ld.global.u32 	%r699, [%rd6+240];
	xor.b32  	%r1066, %r1066, %r699;
	ld.global.u32 	%r700, [%rd6+244];
	xor.b32  	%r1065, %r1065, %r700;
	ld.global.u32 	%r701, [%rd6+248];
	xor.b32  	%r1064, %r1064, %r701;
	ld.global.u32 	%r702, [%rd6+252];
	xor.b32  	%r1063, %r1063, %r702;
	ld.global.u32 	%r703, [%rd6+256];
	xor.b32  	%r1062, %r1062, %r703;
$L__BB1_32:
	and.b32  	%r705, %r611, 8192;
	setp.eq.s32 	%p19, %r705, 0;
	@%p19 bra 	$L__BB1_34;
	ld.global.u32 	%r706, [%rd6+260];
	xor.b32  	%r1066, %r1066, %r706;
	ld.global.u32 	%r707, [%rd6+264];
	xor.b32  	%r1065, %r1065, %r707;
	ld.global.u32 	%r708, [%rd6+268];
	xor.b32  	%r1064, %r1064, %r708;
	ld.global.u32 	%r709, [%rd6+272];
	xor.b32  	%r1063, %r1063, %r709;
	ld.global.u32 	%r710, [%rd6+276];
	xor.b32  	%r1062, %r1062, %r710;
$L__BB1_34:
	and.b32  	%r712, %r611, 16384;
	setp.eq.s32 	%p20, %r712, 0;
	@%p20 bra 	$L__BB1_36;
	ld.global.u32 	%r713, [%rd6+280];
	xor.b32  	%r1066, %r1066, %r713;
	ld.global.u32 	%r714, [%rd6+284];
	xor.b32  	%r1065, %r1065, %r714;
	ld.global.u32 	%r715, [%rd6+288];
	xor.b32  	%r1064, %r1064, %r715;
	ld.global.u32 	%r716, [%rd6+292];
	xor.b32  	%r1063, %r1063, %r716;
	ld.global.u32 	%r717, [%rd6+296];
	xor.b32  	%r1062, %r1062, %r717;
$L__BB1_36:
	and.b32  	%r719, %r611, 32768;
	setp.eq.s32 	%p21, %r719, 0;
	@%p21 bra 	$L__BB1_38;
	ld.global.u32 	%r720, [%rd6+300];
	xor.b32  	%r1066, %r1066, %r720;
	ld.global.u32 	%r721, [%rd6+304];
	xor.b32  	%r1065, %r1065, %r721;
	ld.global.u32 	%r722, [%rd6+308];
	xor.b32  	%r1064, %r1064, %r722;
	ld.global.u32 	%r723, [%rd6+312];
	xor.b32  	%r1063, %r1063, %r723;
	ld.global.u32 	%r724, [%rd6+316];
	xor.b32  	%r1062, %r1062, %r724;
$L__BB1_38:
	add.s32 	%r1061, %r1061, 16;
	setp.ne.s32 	%p22, %r1061, 32;
	@%p22 bra 	$L__BB1_6;
	mad.lo.s32 	%r725, %r1055, -31, %r24;
	add.s32 	%r1055, %r725, 1;
	setp.ne.s32 	%p23, %r1055, 5;
	@%p23 bra 	$L__BB1_5;
	st.local.u32 	[%rd1+4], %r1066;
	st.local.v2.u32 	[%rd1+8], {%r1065, %r1064};
	st.local.v2.u32 	[%rd1+16], {%r1063, %r1062};
	setp.eq.s64 	%p24, %rd4, 1;
	@%p24 bra 	$L__BB1_115;
	mov.b32 	%r1062, 0;
	mov.u32 	%r1063, %r1062;
	mov.u32 	%r1064, %r1062;
	mov.u32 	%r1065, %r1062;
	mov.u32 	%r1066, %r1062;
	mov.u32 	%r1147, %r1062;
$L__BB1_42:
	mul.wide.u32 	%rd27, %r1147, 4;
	add.s64 	%rd28, %rd1, %rd27;
	ld.local.u32 	%r199, [%rd28+4];
	shl.b32 	%r200, %r1147, 5;
	mov.b32 	%r1153, 0;
$L__BB1_43:
	.pragma "nounroll";
	shr.u32 	%r728, %r199, %r1153;
	and.b32  	%r729, %r728, 1;
	setp.eq.b32 	%p25, %r729, 1;
	not.pred 	%p26, %p25;
	add.s32 	%r730, %r200, %r1153;
	mul.lo.s32 	%r731, %r730, 5;
	mul.wide.u32 	%rd29, %r731, 4;
	add.s64 	%rd7, %rd5, %rd29;
	@%p26 bra 	$L__BB1_45;
	ld.global.u32 	%r732, [%rd7];
	xor.b32  	%r1066, %r1066, %r732;
	ld.global.u32 	%r733, [%rd7+4];
	xor.b32  	%r1065, %r1065, %r733;
	ld.global.u32 	%r734, [%rd7+8];
	xor.b32  	%r1064, %r1064, %r734;
	ld.global.u32 	%r735, [%rd7+12];
	xor.b32  	%r1063, %r1063, %r735;
	ld.global.u32 	%r736, [%rd7+16];
	xor.b32  	%r1062, %r1062, %r736;
$L__BB1_45:
	and.b32  	%r738, %r728, 2;
	setp.eq.s32 	%p27, %r738, 0;
	@%p27 bra 	$L__BB1_47;
	ld.global.u32 	%r739, [%rd7+20];
	xor.b32  	%r1066, %r1066, %r739;
	ld.global.u32 	%r740, [%rd7+24];
	xor.b32  	%r1065, %r1065, %r740;
	ld.global.u32 	%r741, [%rd7+28];
	xor.b32  	%r1064, %r1064, %r741;
	ld.global.u32 	%r742, [%rd7+32];
	xor.b32  	%r1063, %r1063, %r742;
	ld.global.u32 	%r743, [%rd7+36];
	xor.b32  	%r1062, %r1062, %r743;
$L__BB1_47:
	and.b32  	%r745, %r728, 4;
	setp.eq.s32 	%p28, %r745, 0;
	@%p28 bra 	$L__BB1_49;
	ld.global.u32 	%r746, [%rd7+40];
	xor.b32  	%r1066, %r1066, %r746;
	ld.global.u32 	%r747, [%rd7+44];
	xor.b32  	%r1065, %r1065, %r747;
	ld.global.u32 	%r748, [%rd7+48];
	xor.b32  	%r1064, %r1064, %r748;
	ld.global.u32 	%r749, [%rd7+52];
	xor.b32  	%r1063, %r1063, %r749;
	ld.global.u32 	%r750, [%rd7+56];
	xor.b32  	%r1062, %r1062, %r750;
$L__BB1_49:
	and.b32  	%r752, %r728, 8;
	setp.eq.s32 	%p29, %r752, 0;
	@%p29 bra 	$L__BB1_51;
	ld.global.u32 	%r753, [%rd7+60];
	xor.b32  	%r1066, %r1066, %r753;
	ld.global.u32 	%r754, [%rd7+64];
	xor.b32  	%r1065, %r1065, %r754;
	ld.global.u32 	%r755, [%rd7+68];
	xor.b32  	%r1064, %r1064, %r755;
	ld.global.u32 	%r756, [%rd7+72];
	xor.b32  	%r1063, %r1063, %r756;
	ld.global.u32 	%r757, [%rd7+76];
	xor.b32  	%r1062, %r1062, %r757;
$L__BB1_51:
	and.b32  	%r759, %r728, 16;
	setp.eq.s32 	%p30, %r759, 0;
	@%p30 bra 	$L__BB1_53;
	ld.global.u32 	%r760, [%rd7+80];
	xor.b32  	%r1066, %r1066, %r760;
	ld.global.u32 	%r761, [%rd7+84];
	xor.b32  	%r1065, %r1065, %r761;
	ld.global.u32 	%r762, [%rd7+88];
	xor.b32  	%r1064, %r1064, %r762;
	ld.global.u32 	%r763, [%rd7+92];
	xor.b32  	%r1063, %r1063, %r763;
	ld.global.u32 	%r764, [%rd7+96];
	xor.b32  	%r1062, %r1062, %r764;
$L__BB1_53:
	and.b32  	%r766, %r728, 32;
	setp.eq.s32 	%p31, %r766, 0;
	@%p31 bra 	$L__BB1_55;
	ld.global.u32 	%r767, [%rd7+100];
	xor.b32  	%r1066, %r1066, %r767;
	ld.global.u32 	%r768, [%rd7+104];
	xor.b32  	%r1065, %r1065, %r768;
	ld.global.u32 	%r769, [%rd7+108];
	xor.b32  	%r1064, %r1064, %r769;
	ld.global.u32 	%r770, [%rd7+112];
	xor.b32  	%r1063, %r1063, %r770;
	ld.global.u32 	%r771, [%rd7+116];
	xor.b32  	%r1062, %r1062, %r771;
$L__BB1_55:
	and.b32  	%r773, %r728, 64;
	setp.eq.s32 	%p32, %r773, 0;
	@%p32 bra 	$L__BB1_57;
	ld.global.u32 	%r774, [%rd7+120];
	xor.b32  	%r1066, %r1066, %r774;
	ld.global.u32 	%r775, [%rd7+124];
	xor.b32  	%r1065, %r1065, %r775;
	ld.global.u32 	%r776, [%rd7+128];
	xor.b32  	%r1064, %r1064, %r776;
	ld.global.u32 	%r777, [%rd7+132];
	xor.b32  	%r1063, %r1063, %r777;
	ld.global.u32 	%r778, [%rd7+136];
	xor.b32  	%r1062, %r1062, %r778;
$L__BB1_57:
	and.b32  	%r780, %r728, 128;
	setp.eq.s32 	%p33, %r780, 0;
	@%p33 bra 	$L__BB1_59;
	ld.global.u32 	%r781, [%rd7+140];
	xor.b32  	%r1066, %r1066, %r781;
	ld.global.u32 	%r782, [%rd7+144];
	xor.b32  	%r1065, %r1065, %r782;
	ld.global.u32 	%r783, [%rd7+148];
	xor.b32  	%r1064, %r1064, %r783;
	ld.global.u32 	%r784, [%rd7+152];
	xor.b32  	%r1063, %r1063, %r784;
	ld.global.u32 	%r785, [%rd7+156];
	xor.b32  	%r1062, %r1062, %r785;
$L__BB1_59:
	and.b32  	%r787, %r728, 256;
	setp.eq.s32 	%p34, %r787, 0;
	@%p34 bra 	$L__BB1_61;
	ld.global.u32 	%r788, [%rd7+160];
	xor.b32  	%r1066, %r1066, %r788;
	ld.global.u32 	%r789, [%rd7+164];
	xor.b32  	%r1065, %r1065, %r789;
	ld.global.u32 	%r790, [%rd7+168];
	xor.b32  	%r1064, %r1064, %r790;
	ld.global.u32 	%r791, [%rd7+172];
	xor.b32  	%r1063, %r1063, %r791;
	ld.global.u32 	%r792, [%rd7+176];
	xor.b32  	%r1062, %r1062, %r792;
$L__BB1_61:
	and.b32  	%r794, %r728, 512;
	setp.eq.s32 	%p35, %r794, 0;
	@%p35 bra 	$L__BB1_63;
	ld.global.u32 	%r795, [%rd7+180];
	xor.b32  	%r1066, %r1066, %r795;
	ld.global.u32 	%r796, [%rd7+184];
	xor.b32  	%r1065, %r1065, %r796;
	ld.global.u32 	%r797, [%rd7+188];
	xor.b32  	%r1064, %r1064, %r797;
	ld.global.u32 	%r798, [%rd7+192];
	xor.b32  	%r1063, %r1063, %r798;
	ld.global.u32 	%r799, [%rd7+196];
	xor.b32  	%r1062, %r1062, %r799;
$L__BB1_63:
	and.b32  	%r801, %r728, 1024;
	setp.eq.s32 	%p36, %r801, 0;
	@%p36 bra 	$L__BB1_65;
	ld.global.u32 	%r802, [%rd7+200];
	xor.b32  	%r1066, %r1066, %r802;
	ld.global.u32 	%r803, [%rd7+204];
	xor.b32  	%r1065, %r1065, %r803;
	ld.global.u32 	%r804, [%rd7+208];
	xor.b32  	%r1064, %r1064, %r804;
	ld.global.u32 	%r805, [%rd7+212];
	xor.b32  	%r1063, %r1063, %r805;
	ld.global.u32 	%r806, [%rd7+216];
	xor.b32  	%r1062, %r1062, %r806;
$L__BB1_65:
	and.b32  	%r808, %r728, 2048;
	setp.eq.s32 	%p37, %r808, 0;
	@%p37 bra 	$L__BB1_67;
	ld.global.u32 	%r809, [%rd7+220];
	xor.b32  	%r1066, %r1066, %r809;
	ld.global.u32 	%r810, [%rd7+224];
	xor.b32  	%r1065, %r1065, %r810;
	ld.global.u32 	%r811, [%rd7+228];
	xor.b32  	%r1064, %r1064, %r811;
	ld.global.u32 	%r812, [%rd7+232];
	xor.b32  	%r1063, %r1063, %r812;
	ld.global.u32 	%r813, [%rd7+236];
	xor.b32  	%r1062, %r1062, %r813;
$L__BB1_67:
	and.b32  	%r815, %r728, 4096;
	setp.eq.s32 	%p38, %r815, 0;
	@%p38 bra 	$L__BB1_69;
	ld.global.u32 	%r816, [%rd7+240];
	xor.b32  	%r1066, %r1066, %r816;
	ld.global.u32 	%r817, [%rd7+244];
	xor.b32  	%r1065, %r1065, %r817;
	ld.global.u32 	%r818, [%rd7+248];
	xor.b32  	%r1064, %r1064, %r818;
	ld.global.u32 	%r819, [%rd7+252];
	xor.b32  	%r1063, %r1063, %r819;
	ld.global.u32 	%r820, [%rd7+256];
	xor.b32  	%r1062, %r1062, %r820;
$L__BB1_69:
	and.b32  	%r822, %r728, 8192;
	setp.eq.s32 	%p39, %r822, 0;
	@%p39 bra 	$L__BB1_71;
	ld.global.u32 	%r823, [%rd7+260];
	xor.b32  	%r1066, %r1066, %r823;
	ld.global.u32 	%r824, [%rd7+264];
	xor.b32  	%r1065, %r1065, %r824;
	ld.global.u32 	%r825, [%rd7+268];
	xor.b32  	%r1064, %r1064, %r825;
	ld.global.u32 	%r826, [%rd7+272];
	xor.b32  	%r1063, %r1063, %r826;
	ld.global.u32 	%r827, [%rd7+276];
	xor.b32  	%r1062, %r1062, %r827;
$L__BB1_71:
	and.b32  	%r829, %r728, 16384;
	setp.eq.s32 	%p40, %r829, 0;
	@%p40 bra 	$L__BB1_73;
	ld.global.u32 	%r830, [%rd7+280];
	xor.b32  	%r1066, %r1066, %r830;
	ld.global.u32 	%r831, [%rd7+284];
	xor.b32  	%r1065, %r1065, %r831;
	ld.global.u32 	%r832, [%rd7+288];
	xor.b32  	%r1064, %r1064, %r832;
	ld.global.u32 	%r833, [%rd7+292];
	xor.b32  	%r1063, %r1063, %r833;
	ld.global.u32 	%r834, [%rd7+296];
	xor.b32  	%r1062, %r1062, %r834;
$L__BB1_73:
	and.b32  	%r836, %r728, 32768;
	setp.eq.s32 	%p41, %r836, 0;
	@%p41 bra 	$L__BB1_75;
	ld.global.u32 	%r837, [%rd7+300];
	xor.b32  	%r1066, %r1066, %r837;
	ld.global.u32 	%r838, [%rd7+304];
	xor.b32  	%r1065, %r1065, %r838;
	ld.global.u32 	%r839, [%rd7+308];
	xor.b32  	%r1064, %r1064, %r839;
	ld.global.u32 	%r840, [%rd7+312];
	xor.b32  	%r1063, %r1063, %r840;
	ld.global.u32 	%r841, [%rd7+316];
	xor.b32  	%r1062, %r1062, %r841;
$L__BB1_75:
	add.s32 	%r1153, %r1153, 16;
	setp.ne.s32 	%p42, %r1153, 32;
	@%p42 bra 	$L__BB1_43;
	mad.lo.s32 	%r842, %r1147, -31, %r200;
	add.s32 	%r1147, %r842, 1;
	setp.ne.s32 	%p43, %r1147, 5;
	@%p43 bra 	$L__BB1_42;
	st.local.u32 	[%rd1+4], %r1066;
	st.local.v2.u32 	[%rd1+8], {%r1065, %r1064};
	st.local.v2.u32 	[%rd1+16], {%r1063, %r1062};
	setp.ne.s64 	%p44, %rd4, 3;
	@%p44 bra 	$L__BB1_115;
	mov.b32 	%r1062, 0;
	mov.u32 	%r1063, %r1062;
	mov.u32 	%r1064, %r1062;
	mov.u32 	%r1065, %r1062;
	mov.u32 	%r1066, %r1062;
	mov.u32 	%r1239, %r1062;
$L__BB1_79:
	mul.wide.u32 	%rd30, %r1239, 4;
	add.s64 	%rd31, %rd1, %rd30;
	ld.local.u32 	%r375, [%rd31+4];
	shl.b32 	%r376, %r1239, 5;
	mov.b32 	%r1245, 0;
$L__BB1_80:
	.pragma "nounroll";
	shr.u32 	%r845, %r375, %r1245;
	and.b32  	%r846, %r845, 1;
	setp.eq.b32 	%p45, %r846, 1;
	not.pred 	%p46, %p45;
	add.s32 	%r847, %r376, %r1245;
	mul.lo.s32 	%r848, %r847, 5;
	mul.wide.u32 	%rd32, %r848, 4;
	add.s64 	%rd8, %rd5, %rd32;
	@%p46 bra 	$L__BB1_82;
	ld.global.u32 	%r849, [%rd8];
	xor.b32  	%r1066, %r1066, %r849;
	ld.global.u32 	%r850, [%rd8+4];
	xor.b32  	%r1065, %r1065, %r850;
	ld.global.u32 	%r851, [%rd8+8];
	xor.b32  	%r1064, %r1064, %r851;
	ld.global.u32 	%r852, [%rd8+12];
	xor.b32  	%r1063, %r1063, %r852;
	ld.global.u32 	%r853, [%rd8+16];
	xor.b32  	%r1062, %r1062, %r853;
$L__BB1_82:
	and.b32  	%r855, %r845, 2;
	setp.eq.s32 	%p47, %r855, 0;
	@%p47 bra 	$L__BB1_84;
	ld.global.u32 	%r856, [%rd8+20];
	xor.b32  	%r1066, %r1066, %r856;
	ld.global.u32 	%r857, [%rd8+24];
	xor.b32  	%r1065, %r1065, %r857;
	ld.global.u32 	%r858, [%rd8+28];
	xor.b32  	%r1064, %r1064, %r858;
	ld.global.u32 	%r859, [%rd8+32];
	xor.b32  	%r1063, %r1063, %r859;
	ld.global.u32 	%r860, [%rd8+36];
	xor.b32  	%r1062, %r1062, %r860;
$L__BB1_84:
	and.b32  	%r862, %r845, 4;
	setp.eq.s32 	%p48, %r862, 0;
	@%p48 bra 	$L__BB1_86;
	ld.global.u32 	%r863, [%rd8+40];
	xor.b32  	%r1066, %r1066, %r863;
	ld.global.u32 	%r864, [%rd8+44];
	xor.b32  	%r1065, %r1065, %r864;
	ld.global.u32 	%r865, [%rd8+48];
	xor.b32  	%r1064, %r1064, %r865;
	ld.global.u32 	%r866, [%rd8+52];
	xor.b32  	%r1063, %r1063, %r866;
	ld.global.u32 	%r867, [%rd8+56];
	xor.b32  	%r1062, %r1062, %r867;
$L__BB1_86:
	and.b32  	%r869, %r845, 8;
	setp.eq.s32 	%p49, %r869, 0;
	@%p49 bra 	$L__BB1_88;
	ld.global.u32 	%r870, [%rd8+60];
	xor.b32  	%r1066, %r1066, %r870;
	ld.global.u32 	%r871, [%rd8+64];
	xor.b32  	%r1065, %r1065, %r871;
	ld.global.u32 	%r872, [%rd8+68];
	xor.b32  	%r1064, %r1064, %r872;
	ld.global.u32 	%r873, [%rd8+72];
	xor.b32  	%r1063, %r1063, %r873;
	ld.global.u32 	%r874, [%rd8+76];
	xor.b32  	%r1062, %r1062, %r874;
$L__BB1_88:
	and.b32  	%r876, %r845, 16;
	setp.eq.s32 	%p50, %r876, 0;
	@%p50 bra 	$L__BB1_90;
	ld.global.u32 	%r877, [%rd8+80];
	xor.b32  	%r1066, %r1066, %r877;
	ld.global.u32 	%r878, [%rd8+84];
	xor.b32  	%r1065, %r1065, %r878;
	ld.global.u32 	%r879, [%rd8+88];
	xor.b32  	%r1064, %r1064, %r879;
	ld.global.u32 	%r880, [%rd8+92];
	xor.b32  	%r1063, %r1063, %r880;
	ld.global.u32 	%r881, [%rd8+96];
	xor.b32  	%r1062, %r1062, %r881;
$L__BB1_90:
	and.b32  	%r883, %r845, 32;
	setp.eq.s32 	%p51, %r883, 0;
	@%p51 bra 	$L__BB1_92;
	ld.global.u32 	%r884, [%rd8+100];
	xor.b32  	%r1066, %r1066, %r884;
	ld.global.u32 	%r885, [%rd8+104];
	xor.b32  	%r1065, %r1065, %r885;
	ld.global.u32 	%r886, [%rd8+108];
	xor.b32  	%r1064, %r1064, %r886;
	ld.global.u32 	%r887, [%rd8+112];
	xor.b32  	%r1063, %r1063, %r887;
	ld.global.u32 	%r888, [%rd8+116];
	xor.b32  	%r1062, %r1062, %r888;
$L__BB1_92:
	and.b32  	%r890, %r845, 64;
	setp.eq.s32 	%p52, %r890, 0;
	@%p52 bra 	$L__BB1_94;
	ld.global.u32 	%r891, [%rd8+120];
	xor.b32  	%r1066, %r1066, %r891;
	ld.global.u32 	%r892, [%rd8+124];
	xor.b32  	%r1065, %r1065, %r892;
	ld.global.u32 	%r893, [%rd8+128];
	xor.b32  	%r1064, %r1064, %r893;
	ld.global.u32 	%r894, [%rd8+132];
	xor.b32  	%r1063, %r1063, %r894;
	ld.global.u32 	%r895, [%rd8+136];
	xor.b32  	%r1062, %r1062, %r895;
$L__BB1_94:
	and.b32  	%r897, %r845, 128;
	setp.eq.s32 	%p53, %r897, 0;
	@%p53 bra 	$L__BB1_96;
	ld.global.u32 	%r898, [%rd8+140];
	xor.b32  	%r1066, %r1066, %r898;
	ld.global.u32 	%r899, [%rd8+144];
	xor.b32  	%r1065, %r1065, %r899;
	ld.global.u32 	%r900, [%rd8+148];
	xor.b32  	%r1064, %r1064, %r900;
	ld.global.u32 	%r901, [%rd8+152];
	xor.b32  	%r1063, %r1063, %r901;
	ld.global.u32 	%r902, [%rd8+156];
	xor.b32  	%r1062, %r1062, %r902;
$L__BB1_96:
	and.b32  	%r904, %r845, 256;
	setp.eq.s32 	%p54, %r904, 0;
	@%p54 bra 	$L__BB1_98;
	ld.global.u32 	%r905, [%rd8+160];
	xor.b32  	%r1066, %r1066, %r905;
	ld.global.u32 	%r906, [%rd8+164];
	xor.b32  	%r1065, %r1065, %r906;
	ld.global.u32 	%r907, [%rd8+168];
	xor.b32  	%r1064, %r1064, %r907;
	ld.global.u32 	%r908, [%rd8+172];
	xor.b32  	%r1063, %r1063, %r908;
	ld.global.u32 	%r909, [%rd8+176];
	xor.b32  	%r1062, %r1062, %r909;
$L__BB1_98:
	and.b32  	%r911, %r845, 512;
	setp.eq.s32 	%p55, %r911, 0;
	@%p55 bra 	$L__BB1_100;
	ld.global.u32 	%r912, [%rd8+180];
	xor.b32  	%r1066, %r1066, %r912;
	ld.global.u32 	%r913, [%rd8+184];
	xor.b32  	%r1065, %r1065, %r913;
	ld.global.u32 	%r914, [%rd8+188];
	xor.b32  	%r1064, %r1064, %r914;
	ld.global.u32 	%r915, [%rd8+192];
	xor.b32  	%r1063, %r1063, %r915;
	ld.global.u32 	%r916, [%rd8+196];
	xor.b32  	%r1062, %r1062, %r916;
$L__BB1_100:
	and.b32  	%r918, %r845, 1024;
	setp.eq.s32 	%p56, %r918, 0;
	@%p56 bra 	$L__BB1_102;
	ld.global.u32 	%r919, [%rd8+200];
	xor.b32  	%r1066, %r1066, %r919;
	ld.global.u32 	%r920, [%rd8+204];
	xor.b32  	%r1065, %r1065, %r920;
	ld.global.u32 	%r921, [%rd8+208];
	xor.b32  	%r1064, %r1064, %r921;
	ld.global.u32 	%r922, [%rd8+212];
	xor.b32  	%r1063, %r1063, %r922;
	ld.global.u32 	%r923, [%rd8+216];
	xor.b32  	%r1062, %r1062, %r923;
$L__BB1_102:
	and.b32  	%r925, %r845, 2048;
	setp.eq.s32 	%p57, %r925, 0;
	@%p57 bra 	$L__BB1_104;
	ld.global.u32 	%r926, [%rd8+220];
	xor.b32  	%r1066, %r1066, %r926;
	ld.global.u32 	%r927, [%rd8+224];
	xor.b32  	%r1065, %r1065, %r927;
	ld.global.u32 	%r928, [%rd8+228];
	xor.b32  	%r1064, %r1064, %r928;
	ld.global.u32 	%r929, [%rd8+232];
	xor.b32  	%r1063, %r1063, %r929;
	ld.global.u32 	%r930, [%rd8+236];
	xor.b32  	%r1062, %r1062, %r930;
$L__BB1_104:
	and.b32  	%r932, %r845, 4096;
	setp.eq.s32 	%p58, %r932, 0;
	@%p58 bra 	$L__BB1_106;
	ld.global.u32 	%r933, [%rd8+240];
	xor.b32  	%r1066, %r1066, %r933;
	ld.global.u32 	%r934, [%rd8+244];
	xor.b32  	%r1065, %r1065, %r934;
	ld.global.u32 	%r935, [%rd8+248];
	xor.b32  	%r1064, %r1064, %r935;
	ld.global.u32 	%r936, [%rd8+252];
	xor.b32  	%r1063, %r1063, %r936;
	ld.global.u32 	%r937, [%rd8+256];
	xor.b32  	%r1062, %r1062, %r937;
$L__BB1_106:
	and.b32  	%r939, %r845, 8192;
	setp.eq.s32 	%p59, %r939, 0;
	@%p59 bra 	$L__BB1_108;
	ld.global.u32 	%r940, [%rd8+260];
	xor.b32  	%r1066, %r1066, %r940;
	ld.global.u32 	%r941, [%rd8+264];
	xor.b32  	%r1065, %r1065, %r941;
	ld.global.u32 	%r942, [%rd8+268];
	xor.b32  	%r1064, %r1064, %r942;
	ld.global.u32 	%r943, [%rd8+272];
	xor.b32  	%r1063, %r1063, %r943;
	ld.global.u32 	%r944, [%rd8+276];
	xor.b32  	%r1062, %r1062, %r944;
$L__BB1_108:
	and.b32  	%r946, %r845, 16384;
	setp.eq.s32 	%p60, %r946, 0;
	@%p60 bra 	$L__BB1_110;
	ld.global.u32 	%r947, [%rd8+280];
	xor.b32  	%r1066, %r1066, %r947;
	ld.global.u32 	%r948, [%rd8+284];
	xor.b32  	%r1065, %r1065, %r948;
	ld.global.u32 	%r949, [%rd8+288];
	xor.b32  	%r1064, %r1064, %r949;
	ld.global.u32 	%r950, [%rd8+292];
	xor.b32  	%r1063, %r1063, %r950;
	ld.global.u32 	%r951, [%rd8+296];
	xor.b32  	%r1062, %r1062, %r951;
$L__BB1_110:
	and.b32  	%r953, %r845, 32768;
	setp.eq.s32 	%p61, %r953, 0;
	@%p61 bra 	$L__BB1_112;
	ld.global.u32 	%r954, [%rd8+300];
	xor.b32  	%r1066, %r1066, %r954;
	ld.global.u32 	%r955, [%rd8+304];
	xor.b32  	%r1065, %r1065, %r955;
	ld.global.u32 	%r956, [%rd8+308];
	xor.b32  	%r1064, %r1064, %r956;
	ld.global.u32 	%r957, [%rd8+312];
	xor.b32  	%r1063, %r1063, %r957;
	ld.global.u32 	%r958, [%rd8+316];
	xor.b32  	%r1062, %r1062, %r958;
$L__BB1_112:
	add.s32 	%r1245, %r1245, 16;
	setp.ne.s32 	%p62, %r1245, 32;
	@%p62 bra 	$L__BB1_80;
	mad.lo.s32 	%r959, %r1239, -31, %r376;
	add.s32 	%r1239, %r959, 1;
	setp.ne.s32 	%p63, %r1239, 5;
	@%p63 bra 	$L__BB1_79;
	st.local.u32 	[%rd1+4], %r1066;
	st.local.v2.u32 	[%rd1+8], {%r1065, %r1064};
	st.local.v2.u32 	[%rd1+16], {%r1063, %r1062};
$L__BB1_115:
	shr.u64 	%rd46, %rd3, 2;
	add.s32 	%r1049, %r1049, 1;
	setp.gt.u64 	%p64, %rd3, 3;
	@%p64 bra 	$L__BB1_3;
$L__BB1_116:
	{ // callseq 0, 0
	.param .b64 param0;
	st.param.b64 	[param0], 800;
	.param .b64 retval0;
	call.uni (retval0), 
	malloc, 
	(
	param0
	);
	ld.param.b64 	%rd33, [retval0];
	} // callseq 0
	mov.f64 	%fd189, 0d3FF0000000000000;
	mov.f64 	%fd185, 0d0000000000000000;
	mov.b32 	%r1342, 0;
	{ // callseq 1, 0
	.param .b64 param0;
	st.param.b64 	[param0], 800;
	.param .b64 retval0;
	call.uni (retval0), 
	malloc, 
	(
	param0
	);
	ld.param.b64 	%rd34, [retval0];
	} // callseq 1
	mov.f64 	%fd187, %fd189;
	mov.f64 	%fd188, %fd185;
$L__BB1_117:
	add.s32 	%r1344, %r1336, 362437;
	mov.b32 	%r1343, 362437;
$L__BB1_118:
	mov.u32 	%r568, %r1064;
	mov.u32 	%r567, %r1063;
	mov.u32 	%r1064, %r1062;
	shr.u32 	%r962, %r1066, 2;
	xor.b32  	%r963, %r962, %r1066;
	shl.b32 	%r964, %r1064, 4;
	shl.b32 	%r965, %r963, 1;
	xor.b32  	%r966, %r965, %r964;
	xor.b32  	%r967, %r966, %r963;
	xor.b32  	%r1063, %r967, %r1064;
	add.s32 	%r968, %r1344, %r1063;
	shr.u32 	%r969, %r1065, 2;
	xor.b32  	%r970, %r969, %r1065;
	shl.b32 	%r971, %r1063, 4;
	shl.b32 	%r972, %r970, 1;
	xor.b32  	%r973, %r972, %r971;
	xor.b32  	%r974, %r973, %r970;
	xor.b32  	%r1062, %r974, %r1063;
	add.s32 	%r975, %r1344, %r1062;
	add.s32 	%r976, %r975, 362437;
	cvt.rn.f32.u32 	%f1, %r968;
	fma.rn.f32 	%f2, %f1, 0f2F800000, 0f2F000000;
	cvt.rn.f32.u32 	%f3, %r976;
	fma.rn.f32 	%f4, %f3, 0f30C90FDB, 0f30490FDB;
	setp.lt.f32 	%p65, %f2, 0f00800000;
	mul.f32 	%f5, %f2, 0f4B000000;
	selp.f32 	%f6, %f5, %f2, %p65;
	selp.f32 	%f7, 0fC1B80000, 0f00000000, %p65;
	mov.b32 	%r977, %f6;
	add.s32 	%r978, %r977, -1059760811;
	and.b32  	%r979, %r978, -8388608;
	sub.s32 	%r980, %r977, %r979;
	mov.b32 	%f8, %r980;
	cvt.rn.f32.s32 	%f9, %r979;
	fma.rn.f32 	%f10, %f9, 0f34000000, %f7;
	add.f32 	%f11, %f8, 0fBF800000;
	fma.rn.f32 	%f12, %f11, 0fBE055027, 0f3E1039F6;
	fma.rn.f32 	%f13, %f12, %f11, 0fBDF8CDCC;
	fma.rn.f32 	%f14, %f13, %f11, 0f3E0F2955;
	fma.rn.f32 	%f15, %f14, %f11, 0fBE2AD8B9;
	fma.rn.f32 	%f16, %f15, %f11, 0f3E4CED0B;
	fma.rn.f32 	%f17, %f16, %f11, 0fBE7FFF22;
	fma.rn.f32 	%f18, %f17, %f11, 0f3EAAAA78;
	fma.rn.f32 	%f19, %f18, %f11, 0fBF000000;
	mul.f32 	%f20, %f11, %f19;
	fma.rn.f32 	%f21, %f20, %f11, %f11;
	fma.rn.f32 	%f22, %f10, 0f3F317218, %f21;
	setp.gt.u32 	%p66, %r977, 2139095039;
	fma.rn.f32 	%f23, %f6, 0f7F800000, 0f7F800000;
	selp.f32 	%f24, %f23, %f22, %p66;
	setp.eq.f32 	%p67, %f6, 0f00000000;
	mul.f32 	%f25, %f24, 0fC0000000;
	selp.f32 	%f26, 0f7F800000, %f25, %p67;
	sqrt.rn.f32 	%f27, %f26;
	sin.approx.f32 	%f28, %f4;
	cos.approx.f32 	%f29, %f4;
	mul.f32 	%f30, %f27, %f28;
	mul.f32 	%f31, %f27, %f29;
	cvt.f64.f32 	%fd79, %f30;
	mul.f64 	%fd80, %fd79, 0d3F69E7C6E43390B7;
	mov.f64 	%fd81, 0d3FA5A858793DD97F;
	sub.f64 	%fd82, %fd81, %fd189;
	mul.f64 	%fd83, %fd82, 0d3FBEF34D6A161E4F;
	sqrt.rn.f64 	%fd84, %fd189;
	mul.f64 	%fd85, %fd84, 0d3FC504816F0068DC;
	mul.f64 	%fd86, %fd85, %fd80;
	fma.rn.f64 	%fd87, %fd83, 0d3EE4F8B588E368F1, %fd86;
	add.f64 	%fd88, %fd189, %fd87;
	add.f64 	%fd89, %fd188, %fd80;
	cvt.f64.f32 	%fd90, %f31;
	mul.f64 	%fd91, %fd90, 0d3F69E7C6E43390B7;
	sub.f64 	%fd92, %fd81, %fd88;
	mul.f64 	%fd93, %fd92, 0d3FBEF34D6A161E4F;
	sqrt.rn.f64 	%fd94, %fd88;
	mul.f64 	%fd95, %fd94, 0d3FC504816F0068DC;
	mul.f64 	%fd96, %fd95, %fd91;
	fma.rn.f64 	%fd97, %fd93, 0d3EE4F8B588E368F1, %fd96;
	add.f64 	%fd189, %fd88, %fd97;
	add.f64 	%fd188, %fd89, %fd91;
	add.s32 	%r1344, %r1344, 724874;
	add.s32 	%r1343, %r1343, 724874;
	setp.ne.s32 	%p68, %r1343, 362799437;
	mov.u32 	%r1065, %r567;
	mov.u32 	%r1066, %r568;
	@%p68 bra 	$L__BB1_118;
	mov.f64 	%fd98, 0d3FA5A858793DD97F;
	sub.f64 	%fd99, %fd98, %fd187;
	mul.f64 	%fd100, %fd99, 0d3FBEF34D6A161E4F;
	sqrt.rn.f64 	%fd101, %fd187;
	mul.f64 	%fd102, %fd101, 0d3FC504816F0068DC;
	sub.f64 	%fd103, %fd188, %fd185;
	mul.f64 	%fd104, %fd102, %fd103;
	fma.rn.f64 	%fd105, %fd100, 0d3F847AE147AE147B, %fd104;
	add.f64 	%fd187, %fd187, %fd105;
	mul.wide.u32 	%rd35, %r1342, 8;
	add.s64 	%rd36, %rd33, %rd35;
	st.f64 	[%rd36], %fd187;
	add.s64 	%rd37, %rd34, %rd35;
	st.f64 	[%rd37], %fd189;
	add.s32 	%r1342, %r1342, 1;
	setp.ne.s32 	%p69, %r1342, 100;
	add.s32 	%r1336, %r1344, -362437;
	mov.u32 	%r1065, %r567;
	mov.u32 	%r1066, %r568;
	mov.f64 	%fd185, %fd188;
	@%p69 bra 	$L__BB1_117;
	ld.f64 	%fd107, [%rd34+792];
	shl.b32 	%r982, %r1, 3;
	mov.u32 	%r983, _ZZ17euler_for_unknownPdS_E19solution_for_thread;
	add.s32 	%r984, %r983, %r982;
	st.shared.f64 	[%r984], %fd107;
	mov.f64 	%fd108, 0d4000000000000000;
	{
	.reg .b32 %temp; 
	mov.b64 	{%temp, %r577}, %fd108;
	}
	and.b32  	%r578, %r577, 2146435072;
	setp.eq.s32 	%p70, %r578, 1062207488;
	setp.lt.s32 	%p71, %r577, 0;
	selp.b32 	%r579, 0, 2146435072, %p71;
	and.b32  	%r985, %r577, 2147483647;
	setp.ne.s32 	%p72, %r985, 1071644672;
	and.pred  	%p1, %p70, %p72;
	or.b32  	%r580, %r579, -2147483648;
	mov.f64 	%fd190, 0d0000000000000000;
	mov.b32 	%r1350, 0;
	mov.b64 	%rd47, 0;
$L__BB1_121:
	setp.lt.s32 	%p73, %r577, 0;
	setp.eq.s32 	%p74, %r578, 1062207488;
	add.s64 	%rd13, %rd34, %rd47;
	ld.f64 	%fd109, [%rd13];
	add.s64 	%rd14, %rd33, %rd47;
	ld.f64 	%fd110, [%rd14];
	sub.f64 	%fd10, %fd109, %fd110;
	{
	.reg .b32 %temp; 
	mov.b64 	{%temp, %r582}, %fd10;
	}
	abs.f64 	%fd11, %fd10;
	{ // callseq 2, 0
	.param .b64 param0;
	st.param.f64 	[param0], %fd11;
	.param .b64 retval0;
	call.uni (retval0), 
	__internal_accurate_pow, 
	(
	param0
	);
	ld.param.f64 	%fd111, [retval0];
	} // callseq 2
	setp.lt.s32 	%p76, %r582, 0;
	neg.f64 	%fd113, %fd111;
	selp.f64 	%fd114, %fd113, %fd111, %p74;
	selp.f64 	%fd115, %fd114, %fd111, %p76;
	setp.eq.f64 	%p77, %fd10, 0d0000000000000000;
	selp.b32 	%r986, %r582, 0, %p74;
	or.b32  	%r987, %r986, 2146435072;
	selp.b32 	%r988, %r987, %r986, %p73;
	mov.b32 	%r989, 0;
	mov.b64 	%fd116, {%r989, %r988};
	selp.f64 	%fd191, %fd116, %fd115, %p77;
	add.f64 	%fd117, %fd10, 0d4000000000000000;
	{
	.reg .b32 %temp; 
	mov.b64 	{%temp, %r990}, %fd117;
	}
	and.b32  	%r991, %r990, 2146435072;
	setp.ne.s32 	%p78, %r991, 2146435072;
	@%p78 bra 	$L__BB1_126;
	setp.num.f64 	%p79, %fd10, %fd10;
	@%p79 bra 	$L__BB1_124;
	mov.f64 	%fd118, 0d4000000000000000;
	add.rn.f64 	%fd191, %fd10, %fd118;
	bra.uni 	$L__BB1_126;
$L__BB1_124:
	setp.neu.f64 	%p80, %fd11, 0d7FF0000000000000;
	@%p80 bra 	$L__BB1_126;
	selp.b32 	%r992, %r580, %r579, %p1;
	selp.b32 	%r993, %r992, %r579, %p76;
	mov.b32 	%r994, 0;
	mov.b64 	%fd191, {%r994, %r993};
$L__BB1_126:
	setp.eq.f64 	%p85, %fd10, 0d3FF0000000000000;
	selp.f64 	%fd119, 0d3FF0000000000000, %fd191, %p85;
	add.f64 	%fd16, %fd190, %fd119;
	ld.f64 	%fd120, [%rd13+8];
	ld.f64 	%fd121, [%rd14+8];
	sub.f64 	%fd17, %fd120, %fd121;
	{
	.reg .b32 %temp; 
	mov.b64 	{%temp, %r583}, %fd17;
	}
	abs.f64 	%fd18, %fd17;
	{ // callseq 3, 0
	.param .b64 param0;
	st.param.f64 	[param0], %fd18;
	.param .b64 retval0;
	call.uni (retval0), 
	__internal_accurate_pow, 
	(
	param0
	);
	ld.param.f64 	%fd122, [retval0];
	} // callseq 3
	setp.lt.s32 	%p86, %r583, 0;
	neg.f64 	%fd124, %fd122;
	selp.f64 	%fd125, %fd124, %fd122, %p74;
	selp.f64 	%fd126, %fd125, %fd122, %p86;
	setp.eq.f64 	%p87, %fd17, 0d0000000000000000;
	selp.b32 	%r995, %r583, 0, %p74;
	or.b32  	%r996, %r995, 2146435072;
	selp.b32 	%r997, %r996, %r995, %p73;
	mov.b32 	%r998, 0;
	mov.b64 	%fd127, {%r998, %r997};
	selp.f64 	%fd192, %fd127, %fd126, %p87;
	add.f64 	%fd128, %fd17, 0d4000000000000000;
	{
	.reg .b32 %temp; 
	mov.b64 	{%temp, %r999}, %fd128;
	}
	and.b32  	%r1000, %r999, 2146435072;
	setp.ne.s32 	%p88, %r1000, 2146435072;
	@%p88 bra 	$L__BB1_131;
	setp.nan.f64 	%p89, %fd17, %fd17;
	@%p89 bra 	$L__BB1_130;
	setp.neu.f64 	%p90, %fd18, 0d7FF0000000000000;
	@%p90 bra 	$L__BB1_131;
	selp.b32 	%r1001, %r580, %r579, %p1;
	selp.b32 	%r1002, %r1001, %r579, %p86;
	mov.b32 	%r1003, 0;
	mov.b64 	%fd192, {%r1003, %r1002};
	bra.uni 	$L__BB1_131;
$L__BB1_130:
	mov.f64 	%fd129, 0d4000000000000000;
	add.rn.f64 	%fd192, %fd17, %fd129;
$L__BB1_131:
	setp.eq.f64 	%p95, %fd17, 0d3FF0000000000000;
	selp.f64 	%fd130, 0d3FF0000000000000, %fd192, %p95;
	add.f64 	%fd23, %fd16, %fd130;
	ld.f64 	%fd131, [%rd13+16];
	ld.f64 	%fd132, [%rd14+16];
	sub.f64 	%fd24, %fd131, %fd132;
	{
	.reg .b32 %temp; 
	mov.b64 	{%temp, %r584}, %fd24;
	}
	abs.f64 	%fd25, %fd24;
	{ // callseq 4, 0
	.param .b64 param0;
	st.param.f64 	[param0], %fd25;
	.param .b64 retval0;
	call.uni (retval0), 
	__internal_accurate_pow, 
	(
	param0
	);
	ld.param.f64 	%fd133, [retval0];
	} // callseq 4
	setp.lt.s32 	%p96, %r584, 0;
	neg.f64 	%fd135, %fd133;
	selp.f64 	%fd136, %fd135, %fd133, %p74;
	selp.f64 	%fd137, %fd136, %fd133, %p96;
	setp.eq.f64 	%p97, %fd24, 0d0000000000000000;
	selp.b32 	%r1004, %r584, 0, %p74;
	or.b32  	%r1005, %r1004, 2146435072;
	selp.b32 	%r1006, %r1005, %r1004, %p73;
	mov.b32 	%r1007, 0;
	mov.b64 	%fd138, {%r1007, %r1006};
	selp.f64 	%fd193, %fd138, %fd137, %p97;
	add.f64 	%fd139, %fd24, 0d4000000000000000;
	{
	.reg .b32 %temp; 
	mov.b64 	{%temp, %r1008}, %fd139;
	}
	and.b32  	%r1009, %r1008, 2146435072;
	setp.ne.s32 	%p98, %r1009, 2146435072;
	@%p98 bra 	$L__BB1_136;
	setp.nan.f64 	%p99, %fd24, %fd24;
	@%p99 bra 	$L__BB1_135;
	setp.neu.f64 	%p100, %fd25, 0d7FF0000000000000;
	@%p100 bra 	$L__BB1_136;
	selp.b32 	%r1010, %r580, %r579, %p1;
	selp.b32 	%r1011, %r1010, %r579, %p96;
	mov.b32 	%r1012, 0;
	mov.b64 	%fd193, {%r1012, %r1011};
	bra.uni 	$L__BB1_136;
$L__BB1_135:
	mov.f64 	%fd140, 0d4000000000000000;
	add.rn.f64 	%fd193, %fd24, %fd140;
$L__BB1_136:
	setp.eq.f64 	%p105, %fd24, 0d3FF0000000000000;
	selp.f64 	%fd141, 0d3FF0000000000000, %fd193, %p105;
	add.f64 	%fd30, %fd23, %fd141;
	ld.f64 	%fd142, [%rd13+24];
	ld.f64 	%fd143, [%rd14+24];
	sub.f64 	%fd31, %fd142, %fd143;
	{
	.reg .b32 %temp; 
	mov.b64 	{%temp, %r585}, %fd31;
	}
	abs.f64 	%fd32, %fd31;
	{ // callseq 5, 0
	.param .b64 param0;
	st.param.f64 	[param0], %fd32;
	.param .b64 retval0;
	call.uni (retval0), 
	__internal_accurate_pow, 
	(
	param0
	);
	ld.param.f64 	%fd144, [retval0];
	} // callseq 5
	setp.lt.s32 	%p106, %r585, 0;
	neg.f64 	%fd146, %fd144;
	selp.f64 	%fd147, %fd146, %fd144, %p74;
	selp.f64 	%fd148, %fd147, %fd144, %p106;
	setp.eq.f64 	%p107, %fd31, 0d0000000000000000;
	selp.b32 	%r1013, %r585, 0, %p74;
	or.b32  	%r1014, %r1013, 2146435072;
	selp.b32 	%r1015, %r1014, %r1013, %p73;
	mov.b32 	%r1016, 0;
	mov.b64 	%fd149, {%r1016, %r1015};
	selp.f64 	%fd194, %fd149, %fd148, %p107;
	add.f64 	%fd150, %fd31, 0d4000000000000000;
	{
	.reg .b32 %temp; 
	mov.b64 	{%temp, %r1017}, %fd150;
	}
	and.b32  	%r1018, %r1017, 2146435072;
	setp.ne.s32 	%p108, %r1018, 2146435072;
	@%p108 bra 	$L__BB1_141;
	setp.nan.f64 	%p109, %fd31, %fd31;
	@%p109 bra 	$L__BB1_140;
	setp.neu.f64 	%p110, %fd32, 0d7FF0000000000000;
	@%p110 bra 	$L__BB1_141;
	setp.lt.s32 	%p111, %r585, 0;
	selp.b32 	%r1019, %r580, %r579, %p1;
	selp.b32 	%r1020, %r1019, %r579, %p111;
	mov.b32 	%r1021, 0;
	mov.b64 	%fd194, {%r1021, %r1020};
	bra.uni 	$L__BB1_141;
$L__BB1_140:
	mov.f64 	%fd151, 0d4000000000000000;
	add.rn.f64 	%fd194, %fd31, %fd151;
$L__BB1_141:
	setp.eq.f64 	%p112, %fd31, 0d3FF0000000000000;
	selp.f64 	%fd152, 0d3FF0000000000000, %fd194, %p112;
	add.f64 	%fd190, %fd30, %fd152;
	add.s32 	%r1350, %r1350, 4;
	add.s64 	%rd47, %rd47, 32;
	setp.ne.s32 	%p113, %r1350, 100;
	@%p113 bra 	$L__BB1_121;
	shl.b32 	%r1022, %r1, 3;
	mov.u32 	%r1023, _ZZ17euler_for_unknownPdS_E16error_for_thread;
	add.s32 	%r1024, %r1023, %r1022;
	st.shared.f64 	[%r1024], %fd190;
	{ // callseq 6, 0
	.param .b64 param0;
	st.param.b64 	[param0], %rd33;
	call.uni 
	free, 
	(
	param0
	);
	} // callseq 6
	{ // callseq 7, 0
	.param .b64 param0;
	st.param.b64 	[param0], %rd34;
	call.uni 
	free, 
	(
	param0
	);
	} // callseq 7
$L__BB1_143:
	bar.sync 	0;
	setp.ne.s32 	%p114, %r1, 0;
	@%p114 bra 	$L__BB1_166;
	cvt.rn.f64.u32 	%fd38, %r2;
	and.b32  	%r587, %r2, 3;
	setp.lt.u32 	%p115, %r2, 4;
	mov.f64 	%fd198, 0d0000000000000000;
	mov.b32 	%r1353, 0;
	mov.f64 	%fd197, %fd198;
	@%p115 bra 	$L__BB1_155;
	and.b32  	%r1353, %r2, 2044;
	mov.f64 	%fd198, 0d0000000000000000;
	mov.b32 	%r1351, 0;
	mov.u32 	%r1028, _ZZ17euler_for_unknownPdS_E16error_for_thread;
$L__BB1_146:
	.pragma "nounroll";
	add.s32 	%r590, %r1351, %r4;
	setp.gt.u32 	%p116, %r590, 999;
	shl.b32 	%r1027, %r1351, 3;
	add.s32 	%r591, %r1028, %r1027;
	mov.u32 	%r1029, _ZZ17euler_for_unknownPdS_E19solution_for_thread;
	add.s32 	%r592, %r1029, %r1027;
	@%p116 bra 	$L__BB1_148;
	ld.shared.f64 	%fd156, [%r591];
	div.rn.f64 	%fd157, %fd156, %fd38;
	add.f64 	%fd197, %fd197, %fd157;
	ld.shared.f64 	%fd158, [%r592];
	div.rn.f64 	%fd159, %fd158, %fd38;
	add.f64 	%fd198, %fd198, %fd159;
$L__BB1_148:
	add.s32 	%r1030, %r590, 1;
	setp.gt.u32 	%p117, %r1030, 999;
	@%p117 bra 	$L__BB1_150;
	ld.shared.f64 	%fd160, [%r591+8];
	div.rn.f64 	%fd161, %fd160, %fd38;
	add.f64 	%fd197, %fd197, %fd161;
	ld.shared.f64 	%fd162, [%r592+8];
	div.rn.f64 	%fd163, %fd162, %fd38;
	add.f64 	%fd198, %fd198, %fd163;
$L__BB1_150:
	add.s32 	%r1031, %r590, 2;
	setp.gt.u32 	%p118, %r1031, 999;
	@%p118 bra 	$L__BB1_152;
	ld.shared.f64 	%fd164, [%r591+16];
	div.rn.f64 	%fd165, %fd164, %fd38;
	add.f64 	%fd197, %fd197, %fd165;
	ld.shared.f64 	%fd166, [%r592+16];
	div.rn.f64 	%fd167, %fd166, %fd38;
	add.f64 	%fd198, %fd198, %fd167;
$L__BB1_152:
	add.s32 	%r1032, %r590, 3;
	setp.gt.u32 	%p119, %r1032, 999;
	@%p119 bra 	$L__BB1_154;
	ld.shared.f64 	%fd168, [%r591+24];
	div.rn.f64 	%fd169, %fd168, %fd38;
	add.f64 	%fd197, %fd197, %fd169;
	ld.shared.f64 	%fd170, [%r592+24];
	div.rn.f64 	%fd171, %fd170, %fd38;
	add.f64 	%fd198, %fd198, %fd171;
$L__BB1_154:
	add.s32 	%r1351, %r1351, 4;
	setp.ne.s32 	%p120, %r1351, %r1353;
	@%p120 bra 	$L__BB1_146;
$L__BB1_155:
	setp.eq.s32 	%p121, %r587, 0;
	@%p121 bra 	$L__BB1_165;
	setp.eq.s32 	%p122, %r587, 1;
	@%p122 bra 	$L__BB1_162;
	add.s32 	%r595, %r1353, %r4;
	setp.gt.u32 	%p123, %r595, 999;
	shl.b32 	%r1033, %r1353, 3;
	mov.u32 	%r1034, _ZZ17euler_for_unknownPdS_E16error_for_thread;
	add.s32 	%r596, %r1034, %r1033;
	mov.u32 	%r1035, _ZZ17euler_for_unknownPdS_E19solution_for_thread;
	add.s32 	%r597, %r1035, %r1033;
	@%p123 bra 	$L__BB1_159;
	ld.shared.f64 	%fd173, [%r596];
	div.rn.f64 	%fd174, %fd173, %fd38;
	add.f64 	%fd197, %fd197, %fd174;
	ld.shared.f64 	%fd175, [%r597];
	div.rn.f64 	%fd176, %fd175, %fd38;
	add.f64 	%fd198, %fd198, %fd176;
$L__BB1_159:
	add.s32 	%r1036, %r595, 1;
	setp.gt.u32 	%p124, %r1036, 999;
	@%p124 bra 	$L__BB1_161;
	ld.shared.f64 	%fd177, [%r596+8];
	div.rn.f64 	%fd178, %fd177, %fd38;
	add.f64 	%fd197, %fd197, %fd178;
	ld.shared.f64 	%fd179, [%r597+8];
	div.rn.f64 	%fd180, %fd179, %fd38;
	add.f64 	%fd198, %fd198, %fd180;
$L__BB1_161:
	add.s32 	%r1353, %r1353, 2;
$L__BB1_162:
	and.b32  	%r1037, %r2, 1;
	setp.eq.b32 	%p125, %r1037, 1;
	not.pred 	%p126, %p125;
	@%p126 bra 	$L__BB1_165;
	add.s32 	%r1038, %r1353, %r4;
	setp.gt.u32 	%p127, %r1038, 999;
	@%p127 bra 	$L__BB1_165;
	shl.b32 	%r1039, %r1353, 3;
	mov.u32 	%r1040, _ZZ17euler_for_unknownPdS_E16error_for_thread;
	add.s32 	%r1041, %r1040, %r1039;
	ld.shared.f64 	%fd181, [%r1041];
	div.rn.f64 	%fd182, %fd181, %fd38;
	add.f64 	%fd197, %fd197, %fd182;
	mov.u32 	%r1042, _ZZ17euler_for_unknownPdS_E19solution_for_thread;
	add.s32 	%r1043, %r1042, %r1039;
	ld.shared.f64 	%fd183, [%r1043];
	div.rn.f64 	%fd184, %fd183, %fd38;
	add.f64 	%fd198, %fd198, %fd184;
$L__BB1_165:
	ld.param.u64 	%rd45, [_Z17euler_for_unknownPdS__param_1];
	ld.param.u64 	%rd44, [_Z17euler_for_unknownPdS__param_0];
	cvta.to.global.u64 	%rd39, %rd45;
	mul.wide.u32 	%rd40, %r3, 8;
	add.s64 	%rd41, %rd39, %rd40;
	st.global.f64 	[%rd41], %fd197;
	cvta.to.global.u64 	%rd42, %rd44;
	add.s64 	%rd43, %rd42, %rd40;
	st.global.f64 	[%rd43], %fd198;
$L__BB1_166:
	ret;

}
.func  (.param .b64 func_retval0) __internal_accurate_pow(
	.param .b64 __internal_accurate_pow_param_0
)
{
	.reg .pred 	%p<8>;
	.reg .b32 	%r<49>;
	.reg .b32 	%f<3>;
	.reg .b64 	%fd<109>;

	ld.param.f64 	%fd10, [__internal_accurate_pow_param_0];
	{
	.reg .b32 %temp; 
	mov.b64 	{%temp, %r46}, %fd10;
	}
	{
	.reg .b32 %temp; 
	mov.b64 	{%r45, %temp}, %fd10;
	}
	shr.u32 	%r47, %r46, 20;
	setp.gt.u32 	%p1, %r46, 1048575;
	@%p1 bra 	$L__BB2_2;
	mul.f64 	%fd11, %fd10, 0d4350000000000000;
	{
	.reg .b32 %temp; 
	mov.b64 	{%temp, %r46}, %fd11;
	}
	{
	.reg .b32 %temp; 
	mov.b64 	{%r45, %temp}, %fd11;
	}
	shr.u32 	%r16, %r46, 20;
	add.s32 	%r47, %r16, -54;
$L__BB2_2:
	add.s32 	%r48, %r47, -1023;
	and.b32  	%r17, %r46, -2146435073;
	or.b32  	%r18, %r17, 1072693248;
	mov.b64 	%fd107, {%r45, %r18};
	setp.lt.u32 	%p2, %r18, 1073127583;
	@%p2 bra 	$L__BB2_4;
	{
	.reg .b32 %temp; 
	mov.b64 	{%r19, %temp}, %fd107;
	}
	{
	.reg .b32 %temp; 
	mov.b64 	{%temp, %r20}, %fd107;
	}
	add.s32 	%r21, %r20, -1048576;
	mov.b64 	%fd107, {%r19, %r21};
	add.s32 	%r48, %r47, -1022;
$L__BB2_4:
	add.f64 	%fd12, %fd107, 0dBFF0000000000000;
	add.f64 	%fd13, %fd107, 0d3FF0000000000000;
	rcp.approx.ftz.f64 	%fd14, %fd13;
	neg.f64 	%fd15, %fd13;
	fma.rn.f64 	%fd16, %fd15, %fd14, 0d3FF0000000000000;
	fma.rn.f64 	%fd17, %fd16, %fd16, %fd16;
	fma.rn.f64 	%fd18, %fd17, %fd14, %fd14;
	mul.f64 	%fd19, %fd12, %fd18;
	fma.rn.f64 	%fd20, %fd12, %fd18, %fd19;
	mul.f64 	%fd21, %fd20, %fd20;
	fma.rn.f64 	%fd22, %fd21, 0d3EB0F5FF7D2CAFE2, 0d3ED0F5D241AD3B5A;
	fma.rn.f64 	%fd23, %fd22, %fd21, 0d3EF3B20A75488A3F;
	fma.rn.f64 	%fd24, %fd23, %fd21, 0d3F1745CDE4FAECD5;
	fma.rn.f64 	%fd25, %fd24, %fd21, 0d3F3C71C7258A578B;
	fma.rn.f64 	%fd26, %fd25, %fd21, 0d3F6249249242B910;
	fma.rn.f64 	%fd27, %fd26, %fd21, 0d3F89999999999DFB;
	sub.f64 	%fd28, %fd12, %fd20;
	add.f64 	%fd29, %fd28, %fd28;
	neg.f64 	%fd30, %fd20;
	fma.rn.f64 	%fd31, %fd30, %fd12, %fd29;
	mul.f64 	%fd32, %fd18, %fd31;
	fma.rn.f64 	%fd33, %fd21, %fd27, 0d3FB5555555555555;
	mov.f64 	%fd34, 0d3FB5555555555555;
	sub.f64 	%fd35, %fd34, %fd33;
	fma.rn.f64 	%fd36, %fd21, %fd27, %fd35;
	add.f64 	%fd37, %fd36, 0dBC46A4CB00B9E7B0;
	add.f64 	%fd38, %fd33, %fd37;
	sub.f64 	%fd39, %fd33, %fd38;
	add.f64 	%fd40, %fd37, %fd39;
	mul.rn.f64 	%fd41, %fd20, %fd20;
	neg.f64 	%fd42, %fd41;
	fma.rn.f64 	%fd43, %fd20, %fd20, %fd42;
	{
	.reg .b32 %temp; 
	mov.b64 	{%r22, %temp}, %fd32;
	}
	{
	.reg .b32 %temp; 
	mov.b64 	{%temp, %r23}, %fd32;
	}
	add.s32 	%r24, %r23, 1048576;
	mov.b64 	%fd44, {%r22, %r24};
	fma.rn.f64 	%fd45, %fd20, %fd44, %fd43;
	mul.rn.f64 	%fd46, %fd41, %fd20;
	neg.f64 	%fd47, %fd46;
	fma.rn.f64 	%fd48, %fd41, %fd20, %fd47;
	fma.rn.f64 	%fd49, %fd41, %fd32, %fd48;
	fma.rn.f64 	%fd50, %fd45, %fd20, %fd49;
	mul.rn.f64 	%fd51, %fd38, %fd46;
	neg.f64 	%fd52, %fd51;
	fma.rn.f64 	%fd53, %fd38, %fd46, %fd52;
	fma.rn.f64 	%fd54, %fd38, %fd50, %fd53;
	fma.rn.f64 	%fd55, %fd40, %fd46, %fd54;
	add.f64 	%fd56, %fd51, %fd55;
	sub.f64 	%fd57, %fd51, %fd56;
	add.f64 	%fd58, %fd55, %fd57;
	add.f64 	%fd59, %fd20, %fd56;
	sub.f64 	%fd60, %fd20, %fd59;
	add.f64 	%fd61, %fd56, %fd60;
	add.f64 	%fd62, %fd58, %fd61;
	add.f64 	%fd63, %fd32, %fd62;
	add.f64 	%fd64, %fd59, %fd63;
	sub.f64 	%fd65, %fd59, %fd64;
	add.f64 	%fd66, %fd63, %fd65;
	xor.b32  	%r25, %r48, -2147483648;
	mov.b32 	%r26, 1127219200;
	mov.b64 	%fd67, {%r25, %r26};
	mov.b32 	%r27, -2147483648;
	mov.b64 	%fd68, {%r27, %r26};
	sub.f64 	%fd69, %fd67, %fd68;
	fma.rn.f64 	%fd70, %fd69, 0d3FE62E42FEFA39EF, %fd64;
	fma.rn.f64 	%fd71, %fd69, 0dBFE62E42FEFA39EF, %fd70;
	sub.f64 	%fd72, %fd71, %fd64;
	sub.f64 	%fd73, %fd66, %fd72;
	fma.rn.f64 	%fd74, %fd69, 0d3C7ABC9E3B39803F, %fd73;
	add.f64 	%fd75, %fd70, %fd74;
	sub.f64 	%fd76, %fd70, %fd75;
	add.f64 	%fd77, %fd74, %fd76;
	mov.f64 	%fd78, 0d4000000000000000;
	{
	.reg .b32 %temp; 
	mov.b64 	{%temp, %r28}, %fd78;
	}
	{
	.reg .b32 %temp; 
	mov.b64 	{%r29, %temp}, %fd78;
	}
	shl.b32 	%r30, %r28, 1;
	setp.gt.u32 	%p3, %r30, -33554433;
	and.b32  	%r31, %r28, -15728641;
	selp.b32 	%r32, %r31, %r28, %p3;
	mov.b64 	%fd79, {%r29, %r32};
	mul.rn.f64 	%fd80, %fd75, %fd79;
	neg.f64 	%fd81, %fd80;
	fma.rn.f64 	%fd82, %fd75, %fd79, %fd81;
	fma.rn.f64 	%fd83, %fd77, %fd79, %fd82;
	add.f64 	%fd4, %fd80, %fd83;
	sub.f64 	%fd84, %fd80, %fd4;
	add.f64 	%fd5, %fd83, %fd84;
	fma.rn.f64 	%fd85, %fd4, 0d3FF71547652B82FE, 0d4338000000000000;
	{
	.reg .b32 %temp; 
	mov.b64 	{%r13, %temp}, %fd85;
	}
	mov.f64 	%fd86, 0dC338000000000000;
	add.rn.f64 	%fd87, %fd85, %fd86;
	fma.rn.f64 	%fd88, %fd87, 0dBFE62E42FEFA39EF, %fd4;
	fma.rn.f64 	%fd89, %fd87, 0dBC7ABC9E3B39803F, %fd88;
	fma.rn.f64 	%fd90, %fd89, 0d3E5ADE1569CE2BDF, 0d3E928AF3FCA213EA;
	fma.rn.f64 	%fd91, %fd90, %fd89, 0d3EC71DEE62401315;
	fma.rn.f64 	%fd92, %fd91, %fd89, 0d3EFA01997C89EB71;
	fma.rn.f64 	%fd93, %fd92, %fd89, 0d3F2A01A014761F65;
	fma.rn.f64 	%fd94, %fd93, %fd89, 0d3F56C16C1852B7AF;
	fma.rn.f64 	%fd95, %fd94, %fd89, 0d3F81111111122322;
	fma.rn.f64 	%fd96, %fd95, %fd89, 0d3FA55555555502A1;
	fma.rn.f64 	%fd97, %fd96, %fd89, 0d3FC5555555555511;
	fma.rn.f64 	%fd98, %fd97, %fd89, 0d3FE000000000000B;
	fma.rn.f64 	%fd99, %fd98, %fd89, 0d3FF0000000000000;
	fma.rn.f64 	%fd100, %fd99, %fd89, 0d3FF0000000000000;
	{
	.reg .b32 %temp; 
	mov.b64 	{%r14, %temp}, %fd100;
	}
	{
	.reg .b32 %temp; 
	mov.b64 	{%temp, %r15}, %fd100;
	}
	shl.b32 	%r33, %r13, 20;
	add.s32 	%r34, %r33, %r15;
	mov.b64 	%fd108, {%r14, %r34};
	{
	.reg .b32 %temp; 
	mov.b64 	{%temp, %r35}, %fd4;
	}
	mov.b32 	%f2, %r35;
	abs.f32 	%f1, %f2;
	setp.lt.f32 	%p4, %f1, 0f4086232B;
	@%p4 bra 	$L__BB2_7;
	setp.lt.f64 	%p5, %fd4, 0d0000000000000000;
	add.f64 	%fd101, %fd4, 0d7FF0000000000000;
	selp.f64 	%fd108, 0d0000000000000000, %fd101, %p5;
	setp.geu.f32 	%p6, %f1, 0f40874800;
	@%p6 bra 	$L__BB2_7;
	shr.u32 	%r36, %r13, 31;
	add.s32 	%r37, %r13, %r36;
	shr.s32 	%r38, %r37, 1;
	shl.b32 	%r39, %r38, 20;
	add.s32 	%r40, %r15, %r39;
	mov.b64 	%fd102, {%r14, %r40};
	sub.s32 	%r41, %r13, %r38;
	shl.b32 	%r42, %r41, 20;
	add.s32 	%r43, %r42, 1072693248;
	mov.b32 	%r44, 0;
	mov.b64 	%fd103, {%r44, %r43};
	mul.f64 	%fd108, %fd103, %fd102;
$L__BB2_7:
	abs.f64 	%fd104, %fd108;
	setp.eq.f64 	%p7, %fd104, 0d7FF0000000000000;
	fma.rn.f64 	%fd105, %fd108, %fd5, %fd108;
	selp.f64 	%fd106, %fd108, %fd105, %p7;
	st.param.f64 	[func_retval0], %fd106;
	ret;

}


// ===== COMPILED SASS (sm_100) =====

	.target	sm_100

	.elftype	@"ET_EXEC"


//--------------------- .note.nv.tkinfo           --------------------------
	.section	.note.nv.tkinfo,"",@"SHT_NOTE"
	.sectionflags	@"SHF_NOTE_NV_TKINFO"
	.tkinfo
        /*0018*/ 	.word	0x00000002
        /*0030*/ 	.string	""
        /*0030*/ 	.string	"ptxas"
        /*0030*/ 	.string	"Cuda compilation tools, release 13.0, V13.0.88"
        /*0030*/ 	.string	"Build cuda_13.0.r13.0/compiler.36424714_0"
        /*0030*/ 	.string	"-arch sm_100 -m 64 "



//--------------------- .note.nv.cuinfo           --------------------------
	.section	.note.nv.cuinfo,"",@"SHT_NOTE"
	.sectionflags	@"SHF_NOTE_NV_CUINFO"
        /*0018*/ 	.short	0x0002
        /*001a*/ 	.short	0x0064
        /*001c*/ 	.short	0x0082
	.zero		2


//--------------------- .nv.info                  --------------------------
	.section	.nv.info,"",@"SHT_CUDA_INFO"
	.align	4


	//----- nvinfo : EIATTR_REGCOUNT
	.align		4
        /*0000*/ 	.byte	0x04, 0x2f
        /*0002*/ 	.short	(.L_10 - .L_9)
	.align		4
.L_9:
        /*0004*/ 	.word	index@(_Z13classic_eulerPdi)
        /*0008*/ 	.word	0x0000001f


	//----- nvinfo : EIATTR_FRAME_SIZE
	.align		4
.L_10:
        /*000c*/ 	.byte	0x04, 0x11
        /*000e*/ 	.short	(.L_12 - .L_11)
	.align		4
.L_11:
        /*0010*/ 	.word	index@($__internal_4_$__cuda_sm20_sqrt_rn_f32_slowpath)
        /*0014*/ 	.word	0x00000030


	//----- nvinfo : EIATTR_FRAME_SIZE
	.align		4
.L_12:
        /*0018*/ 	.byte	0x04, 0x11
        /*001a*/ 	.short	(.L_14 - .L_13)
	.align		4
.L_13:
        /*001c*/ 	.word	index@($__internal_3_$__cuda_sm20_dsqrt_rn_f64_mediumpath_v1)
        /*0020*/ 	.word	0x00000030


	//----- nvinfo : EIATTR_FRAME_SIZE
	.align		4
.L_14:
        /*0024*/ 	.byte	0x04, 0x11
        /*0026*/ 	.short	(.L_16 - .L_15)
	.align		4
.L_15:
        /*0028*/ 	.word	index@(_Z13classic_eulerPdi)
        /*002c*/ 	.word	0x00000030


	//----- nvinfo : EIATTR_REGCOUNT
	.align		4
.L_16:
        /*0030*/ 	.byte	0x04, 0x2f
        /*0032*/ 	.short	(.L_18 - .L_17)
	.align		4
.L_17:
        /*0034*/ 	.word	index@(_Z17euler_for_unknownPdS_)
        /*0038*/ 	.word	0x00000030


	//----- nvinfo : EIATTR_FRAME_SIZE
	.align		4
.L_18:
        /*003c*/ 	.byte	0x04, 0x11
        /*003e*/ 	.short	(.L_20 - .L_19)
	.align		4
.L_19:
        /*0040*/ 	.word	index@($_Z17euler_for_unknownPdS_$__internal_accurate_pow)
        /*0044*/ 	.word	0x00000030


	//----- nvinfo : EIATTR_FRAME_SIZE
	.align		4
.L_20:
        /*0048*/ 	.byte	0x04, 0x11
        /*004a*/ 	.short	(.L_22 - .L_21)
	.align		4
.L_21:
        /*004c*/ 	.word	index@($__internal_2_$__cuda_sm20_sqrt_rn_f32_slowpath)
        /*0050*/ 	.word	0x00000030


	//----- nvinfo : EIATTR_FRAME_SIZE
	.align		4
.L_22:
        /*0054*/ 	.byte	0x04, 0x11
        /*0056*/ 	.short	(.L_24 - .L_23)
	.align		4
.L_23:
        /*0058*/ 	.word	index@($__internal_1_$__cuda_sm20_dsqrt_rn_f64_mediumpath_v1)
        /*005c*/ 	.word	0x00000030


	//----- nvinfo : EIATTR_FRAME_SIZE
	.align		4
.L_24:
        /*0060*/ 	.byte	0x04, 0x11
        /*0062*/ 	.short	(.L_26 - .L_25)
	.align		4
.L_25:
        /*0064*/ 	.word	index@($__internal_0_$__cuda_sm20_div_rn_f64_full)
        /*0068*/ 	.word	0x00000030


	//----- nvinfo : EIATTR_FRAME_SIZE
	.align		4
.L_26:
        /*006c*/ 	.byte	0x04, 0x11
        /*006e*/ 	.short	(.L_28 - .L_27)
	.align		4
.L_27:
        /*0070*/ 	.word	index@(_Z17euler_for_unknownPdS_)
        /*0074*/ 	.word	0x00000030


	//----- nvinfo : EIATTR_MIN_STACK_SIZE
	.align		4
.L_28:
        /*0078*/ 	.byte	0x04, 0x12
        /*007a*/ 	.short	(.L_30 - .L_29)
	.align		4
.L_29:
        /*007c*/ 	.word	index@(_Z17euler_for_unknownPdS_)
        /*0080*/ 	.word	0x00000030


	//----- nvinfo : EIATTR_MIN_STACK_SIZE
	.align		4
.L_30:
        /*0084*/ 	.byte	0x04, 0x12
        /*0086*/ 	.short	(.L_32 - .L_31)
	.align		4
.L_31:
        /*0088*/ 	.word	index@(_Z13classic_eulerPdi)
        /*008c*/ 	.word	0x00000030
.L_32:


//--------------------- .nv.compat                --------------------------
	.section	.nv.compat,"",@"SHT_CUDA_COMPAT_INFO"
	.align	4
        /*0000*/ 	.byte	0x02, 0x09, 0x00, 0x00, 0x02, 0x02, 0x01, 0x00, 0x02, 0x05, 0x05, 0x00, 0x03, 0x07, 0x01, 0x01
        /*0010*/ 	.byte	0x02, 0x03, 0x00, 0x00, 0x02, 0x06, 0x01, 0x00, 0x04, 0x0b, 0x08, 0x00, 0x01, 0x00, 0x00, 0x00
        /*0020*/ 	.byte	0x00, 0x00, 0x00, 0x00


//--------------------- .nv.info._Z17euler_for_unknownPdS_ --------------------------
	.section	.nv.info._Z17euler_for_unknownPdS_,"",@"SHT_CUDA_INFO"
	.sectionflags	@""
	.align	4


	//----- nvinfo : EIATTR_CUDA_API_VERSION
	.align		4
        /*0000*/ 	.byte	0x04, 0x37
        /*0002*/ 	.short	(.L_34 - .L_33)
.L_33:
        /*0004*/ 	.word	0x00000082


	//----- nvinfo : EIATTR_KPARAM_INFO
	.align		4
.L_34:
        /*0008*/ 	.byte	0x04, 0x17
        /*000a*/ 	.short	(.L_36 - .L_35)
.L_35:
        /*000c*/ 	.word	0x00000000
        /*0010*/ 	.short	0x0001
        /*0012*/ 	.short	0x0008
        /*0014*/ 	.byte	0x00, 0xf5, 0x21, 0x00


	//----- nvinfo : EIATTR_KPARAM_INFO
	.align		4
.L_36:
        /*0018*/ 	.byte	0x04, 0x17
        /*001a*/ 	.short	(.L_38 - .L_37)
.L_37:
        /*001c*/ 	.word	0x00000000
        /*0020*/ 	.short	0x0000
        /*0022*/ 	.short	0x0000
        /*0024*/ 	.byte	0x00, 0xf5, 0x21, 0x00


	//----- nvinfo : EIATTR_SPARSE_MMA_MASK
	.align		4
.L_38:
        /*0028*/ 	.byte	0x03, 0x50
        /*002a*/ 	.short	0x0000


	//----- nvinfo : EIATTR_MAXREG_COUNT
	.align		4
        /*002c*/ 	.byte	0x03, 0x1b
        /*002e*/ 	.short	0x00ff


	//----- nvinfo : EIATTR_NUM_BARRIERS
	.align		4
        /*0030*/ 	.byte	0x02, 0x4c
        /*0032*/ 	.byte	0x01
	.zero		1


	//----- nvinfo : EIATTR_EXTERNS
	.align		4
        /*0034*/ 	.byte	0x04, 0x0f
        /*0036*/ 	.short	(.L_40 - .L_39)


	//   ....[0]....
	.align		4
.L_39:
        /*0038*/ 	.word	index@(malloc)


	//   ....[1]....
	.align		4
        /*003c*/ 	.word	index@(free)


	//----- nvinfo : EIATTR_MERCURY_ISA_VERSION
	.align		4
.L_40:
        /*0040*/ 	.byte	0x03, 0x5f
        /*0042*/ 	.short	0x0101


	//----- nvinfo : EIATTR_VRC_CTA_INIT_COUNT
	.align		4
        /*0044*/ 	.byte	0x02, 0x4a
	.zero		1
	.zero		1


	//----- nvinfo : EIATTR_SYSCALL_OFFSETS
	.align		4
        /*0048*/ 	.byte	0x04, 0x46
        /*004a*/ 	.short	(.L_42 - .L_41)


	//   ....[0]....
.L_41:
        /*004c*/ 	.word	0x00002740


	//   ....[1]....
        /*0050*/ 	.word	0x000027f0


	//   ....[2]....
        /*0054*/ 	.word	0x00003f40


	//   ....[3]....
        /*0058*/ 	.word	0x00003f90


	//----- nvinfo : EIATTR_EXIT_INSTR_OFFSETS
	.align		4
.L_42:
        /*005c*/ 	.byte	0x04, 0x1c
        /*005e*/ 	.short	(.L_44 - .L_43)


	//   ....[0]....
.L_43:
        /*0060*/ 	.word	0x00003fd0


	//   ....[1]....
        /*0064*/ 	.word	0x000056c0


	//----- nvinfo : EIATTR_CRS_STACK_SIZE
	.align		4
.L_44:
        /*0068*/ 	.byte	0x04, 0x1e
        /*006a*/ 	.short	(.L_46 - .L_45)
.L_45:
        /*006c*/ 	.word	0x00000000


	//----- nvinfo : EIATTR_CBANK_PARAM_SIZE
	.align		4
.L_46:
        /*0070*/ 	.byte	0x03, 0x19
        /*0072*/ 	.short	0x0010


	//----- nvinfo : EIATTR_PARAM_CBANK
	.align		4
        /*0074*/ 	.byte	0x04, 0x0a
        /*0076*/ 	.short	(.L_48 - .L_47)
	.align		4
.L_47:
        /*0078*/ 	.word	index@(.nv.constant0._Z17euler_for_unknownPdS_)
        /*007c*/ 	.short	0x0380
        /*007e*/ 	.short	0x0010


	//----- nvinfo : EIATTR_SW_WAR
	.align		4
.L_48:
        /*0080*/ 	.byte	0x04, 0x36
        /*0082*/ 	.short	(.L_50 - .L_49)
.L_49:
        /*0084*/ 	.word	0x00000008
.L_50:


//--------------------- .nv.info._Z13classic_eulerPdi --------------------------
	.section	.nv.info._Z13classic_eulerPdi,"",@"SHT_CUDA_INFO"
	.sectionflags	@""
	.align	4


	//----- nvinfo : EIATTR_CUDA_API_VERSION
	.align		4
        /*0000*/ 	.byte	0x04, 0x37
        /*0002*/ 	.short	(.L_52 - .L_51)
.L_51:
        /*0004*/ 	.word	0x00000082


	//----- nvinfo : EIATTR_KPARAM_INFO
	.align		4
.L_52:
        /*0008*/ 	.byte	0x04, 0x17
        /*000a*/ 	.short	(.L_54 - .L_53)
.L_53:
        /*000c*/ 	.word	0x00000000
        /*0010*/ 	.short	0x0001
        /*0012*/ 	.short	0x0008
        /*0014*/ 	.byte	0x00, 0xf0, 0x11, 0x00


	//----- nvinfo : EIATTR_KPARAM_INFO
	.align		4
.L_54:
        /*0018*/ 	.byte	0x04, 0x17
        /*001a*/ 	.short	(.L_56 - .L_55)
.L_55:
        /*001c*/ 	.word	0x00000000
        /*0020*/ 	.short	0x0000
        /*0022*/ 	.short	0x0000
        /*0024*/ 	.byte	0x00, 0xf5, 0x21, 0x00


	//----- nvinfo : EIATTR_SPARSE_MMA_MASK
	.align		4
.L_56:
        /*0028*/ 	.byte	0x03, 0x50
        /*002a*/ 	.short	0x0000


	//----- nvinfo : EIATTR_MAXREG_COUNT
	.align		4
        /*002c*/ 	.byte	0x03, 0x1b
        /*002e*/ 	.short	0x00ff


	//----- nvinfo : EIATTR_MERCURY_ISA_VERSION
	.align		4
        /*0030*/ 	.byte	0x03, 0x5f
        /*0032*/ 	.short	0x0101


	//----- nvinfo : EIATTR_VRC_CTA_INIT_COUNT
	.align		4
        /*0034*/ 	.byte	0x02, 0x4a
	.zero		1
	.zero		1


	//----- nvinfo : EIATTR_EXIT_INSTR_OFFSETS
	.align		4
        /*0038*/ 	.byte	0x04, 0x1c
        /*003a*/ 	.short	(.L_58 - .L_57)


	//   ....[0]....
.L_57:
        /*003c*/ 	.word	0x000026d0


	//   ....[1]....
        /*0040*/ 	.word	0x00003220


	//----- nvinfo : EIATTR_CRS_STACK_SIZE
	.align		4
.L_58:
        /*0044*/ 	.byte	0x04, 0x1e
        /*0046*/ 	.short	(.L_60 - .L_59)
.L_59:
        /*0048*/ 	.word	0x00000000


	//----- nvinfo : EIATTR_CBANK_PARAM_SIZE
	.align		4
.L_60:
        /*004c*/ 	.byte	0x03, 0x19
        /*004e*/ 	.short	0x000c


	//----- nvinfo : EIATTR_PARAM_CBANK
	.align		4
        /*0050*/ 	.byte	0x04, 0x0a
        /*0052*/ 	.short	(.L_62 - .L_61)
	.align		4
.L_61:
        /*0054*/ 	.word	index@(.nv.constant0._Z13classic_eulerPdi)
        /*0058*/ 	.short	0x0380
        /*005a*/ 	.short	0x000c


	//----- nvinfo : EIATTR_SW_WAR
	.align		4
.L_62:
        /*005c*/ 	.byte	0x04, 0x36
        /*005e*/ 	.short	(.L_64 - .L_63)
.L_63:
        /*0060*/ 	.word	0x00000008
.L_64:


//--------------------- .nv.callgraph             --------------------------
	.section	.nv.callgraph,"",@"SHT_CUDA_CALLGRAPH"
	.align	4
	.sectionentsize	8
	.align		4
        /*0000*/ 	.word	0x00000000
	.align		4
        /*0004*/ 	.word	0xffffffff
	.align		4
        /*0008*/ 	.word	index@(_Z17euler_for_unknownPdS_)
	.align		4
        /*000c*/ 	.word	index@(free)
	.align		4
        /*0010*/ 	.word	index@(_Z17euler_for_unknownPdS_)
	.align		4
        /*0014*/ 	.word	index@(malloc)
	.align		4
        /*0018*/ 	.word	0x00000000
	.align		4
        /*001c*/ 	.word	0xfffffffe
	.align		4
        /*0020*/ 	.word	0x00000000
	.align		4
        /*0024*/ 	.word	0xfffffffd
	.align		4
        /*0028*/ 	.word	0x00000000
	.align		4
        /*002c*/ 	.word	0xfffffffc


//--------------------- .nv.constant4             --------------------------
	.section	.nv.constant4,"a",@progbits
	.align	8
	.align		8
.nv.constant4:
        /*0000*/ 	.dword	malloc
	.align		8
        /*0008*/ 	.dword	free
	.align		8
        /*0010*/ 	.dword	precalc_xorwow_matrix
	.align		8
        /*0018*/ 	.dword	precalc_xorwow_offset_matrix
	.align		8
        /*0020*/ 	.dword	mrg32k3aM1
	.align		8
        /*0028*/ 	.dword	mrg32k3aM2
	.align		8
        /*0030*/ 	.dword	mrg32k3aM1SubSeq
	.align		8
        /*0038*/ 	.dword	mrg32k3aM2SubSeq
	.align		8
        /*0040*/ 	.dword	mrg32k3aM1Seq
	.align		8
        /*0048*/ 	.dword	mrg32k3aM2Seq


//--------------------- .nv.constant3             --------------------------
	.section	.nv.constant3,"a",@progbits
	.align	8
.nv.constant3:
	.type		__cr_lgamma_table,@object
	.size		__cr_lgamma_table,(.L_8 - __cr_lgamma_table)
__cr_lgamma_table:
        /*0000*/ 	.byte	0x00, 0x00, 0x00, 0x00, 0x00, 0x00, 0x00, 0x00, 0x00, 0x00, 0x00, 0x00, 0x00, 0x00, 0x00, 0x00
        /*0010*/ 	.byte	0xef, 0x39, 0xfa, 0xfe, 0x42, 0x2e, 0xe6, 0x3f, 0x02, 0x20, 0x2a, 0xfa, 0x0b, 0xab, 0xfc, 0x3f
        /*0020*/ 	.byte	0xf9, 0x2c, 0x92, 0x7c, 0xa7, 0x6c, 0x09, 0x40, 0xc9, 0x79, 0x44, 0x3c, 0x64, 0x26, 0x13, 0x40
        /*0030*/ 	.byte	0xca, 0x01, 0xcf, 0x3a, 0x27, 0x51, 0x1a, 0x40, 0x30, 0xcc, 0x2d, 0xf3, 0xe1, 0x0c, 0x21, 0x40
        /*0040*/ 	.byte	0x0d, 0xb7, 0xfc, 0x82, 0x8e, 0x35, 0x25, 0x40
.L_8:


//--------------------- .text._Z17euler_for_unknownPdS_ --------------------------
	.section	.text._Z17euler_for_unknownPdS_,"ax",@progbits
	.align	128
        .global         _Z17euler_for_unknownPdS_
        .type           _Z17euler_for_unknownPdS_,@function
        .size           _Z17euler_for_unknownPdS_,(.L_x_110 - _Z17euler_for_unknownPdS_)
        .other          _Z17euler_for_unknownPdS_,@"STO_CUDA_ENTRY STV_DEFAULT"
_Z17euler_for_unknownPdS_:
.text._Z17euler_for_unknownPdS_:
[----:B------:R-:W0:Y:S01]  /*0000*/  LDC R1, c[0x0][0x37c] ;  /* 0x0000df00ff017b82 */ /* 0x000e220000000800 */
[----:B------:R-:W1:Y:S07]  /*0010*/  S2R R35, SR_CTAID.X ;  /* 0x0000000000237919 */ /* 0x000e6e0000002500 */
[----:B------:R-:W1:Y:S01]  /*0020*/  LDC R32, c[0x0][0x360] ;  /* 0x0000d800ff207b82 */ /* 0x000e620000000800 */
[----:B------:R-:W2:Y:S01]  /*0030*/  LDCU.64 UR36, c[0x0][0x358] ;  /* 0x00006b00ff2477ac */ /* 0x000ea20008000a00 */
[----:B0-----:R-:W-:Y:S01]  /*0040*/  VIADD R1, R1, 0xffffffd0 ;  /* 0xffffffd001017836 */ /* 0x001fe20000000000 */
[----:B------:R-:W0:Y:S01]  /*0050*/  S2R R33, SR_TID.X ;  /* 0x0000000000217919 */ /* 0x000e220000002100 */
[----:B-1----:R-:W-:-:S04]  /*0060*/  IMAD R2, R32, R35, RZ ;  /* 0x0000002320027224 */ /* 0x002fc800078e02ff */
[----:B0-----:R-:W-:-:S05]  /*0070*/  IMAD.IADD R0, R2, 0x1, R33 ;  /* 0x0000000102007824 */ /* 0x001fca00078e0221 */
[----:B------:R-:W-:-:S13]  /*0080*/  ISETP.GT.AND P0, PT, R0, 0x3e7, PT ;  /* 0x000003e70000780c */ /* 0x000fda0003f04270 */
[----:B--2---:R-:W-:Y:S05]  /*0090*/  @P0 BRA `(.L_x_0) ;  /* 0x0000003c00c00947 */ /* 0x004fea0003800000 */
[----:B------:R-:W-:-:S06]  /*00a0*/  CS2R R4, SR_CLOCKLO ;  /* 0x0000000000047805 */ /* 0x000fcc0000015000 */
[-C--:B------:R-:W-:Y:S01]  /*00b0*/  IMAD R3, R5, R35.reuse, RZ ;  /* 0x0000002305037224 */ /* 0x080fe200078e02ff */
[----:B------:R-:W-:Y:S01]  /*00c0*/  ISETP.NE.AND P0, PT, R33, RZ, PT ;  /* 0x000000ff2100720c */ /* 0x000fe20003f05270 */
[----:B------:R-:W-:Y:S01]  /*00d0*/  IMAD.WIDE.U32 R4, R4, R35, RZ ;  /* 0x0000002304047225 */ /* 0x000fe200078e00ff */
[----:B------:R-:W-:Y:S03]  /*00e0*/  BSSY.RECONVERGENT B0, `(.L_x_1) ;  /* 0x0000260000007945 */ /* 0x000fe60003800200 */
[----:B------:R-:W-:Y:S01]  /*00f0*/  IMAD.IADD R0, R5, 0x1, R3 ;  /* 0x0000000105007824 */ /* 0x000fe200078e0203 */
[----:B------:R-:W-:-:S04]  /*0100*/  LOP3.LUT R4, R4, 0xaad26b49, RZ, 0x3c, !PT ;  /* 0xaad26b4904047812 */ /* 0x000fc800078e3cff */
[----:B------:R-:W-:Y:S01]  /*0110*/  LOP3.LUT R0, R0, 0xf7dcefdd, RZ, 0x3c, !PT ;  /* 0xf7dcefdd00007812 */ /* 0x000fe200078e3cff */
[----:B------:R-:W-:-:S04]  /*0120*/  IMAD R4, R4, 0x4182bed5, RZ ;  /* 0x4182bed504047824 */ /* 0x000fc800078e02ff */
[----:B------:R-:W-:Y:S01]  /*0130*/  IMAD R3, R0, -0x658354e5, RZ ;  /* 0x9a7cab1b00037824 */ /* 0x000fe200078e02ff */
[C---:B------:R-:W-:Y:S01]  /*0140*/  LOP3.LUT R30, R4.reuse, 0x159a55e5, RZ, 0x3c, !PT ;  /* 0x159a55e5041e7812 */ /* 0x040fe200078e3cff */
[C---:B------:R-:W-:Y:S02]  /*0150*/  VIADD R23, R4.reuse, 0x75bcd15 ;  /* 0x075bcd1504177836 */ /* 0x040fe40000000000 */
[C---:B------:R-:W-:Y:S01]  /*0160*/  VIADD R29, R4.reuse, 0x583f19 ;  /* 0x00583f19041d7836 */ /* 0x040fe20000000000 */
[----:B------:R-:W-:Y:S01]  /*0170*/  IADD3 R22, PT, PT, R4, 0x64f0c9, R3 ;  /* 0x0064f0c904167810 */ /* 0x000fe20007ffe003 */
[C---:B------:R-:W-:Y:S01]  /*0180*/  VIADD R31, R3.reuse, 0x1f123bb5 ;  /* 0x1f123bb5031f7836 */ /* 0x040fe20000000000 */
[----:B------:R-:W-:-:S03]  /*0190*/  LOP3.LUT R28, R3, 0x5491333, RZ, 0x3c, !PT ;  /* 0x05491333031c7812 */ /* 0x000fc600078e3cff */
[----:B------:R0:W-:Y:S04]  /*01a0*/  STL.64 [R1], R22 ;  /* 0x0000001601007387 */ /* 0x0001e80000100a00 */
[----:B------:R0:W-:Y:S04]  /*01b0*/  STL.64 [R1+0x8], R30 ;  /* 0x0000081e01007387 */ /* 0x0001e80000100a00 */
[----:B------:R0:W-:Y:S01]  /*01c0*/  STL.64 [R1+0x10], R28 ;  /* 0x0000101c01007387 */ /* 0x0001e20000100a00 */
[----:B------:R-:W-:Y:S05]  /*01d0*/  @!P0 BRA `(.L_x_2) ;  /* 0x0000002400408947 */ /* 0x000fea0003800000 */
[----:B------:R-:W-:Y:S02]  /*01e0*/  IMAD.MOV.U32 R0, RZ, RZ, R33 ;  /* 0x000000ffff007224 */ /* 0x000fe400078e0021 */
[----:B------:R-:W-:Y:S02]  /*01f0*/  IMAD.MOV.U32 R3, RZ, RZ, RZ ;  /* 0x000000ffff037224 */ /* 0x000fe400078e00ff */
[----:B------:R-:W-:-:S07]  /*0200*/  IMAD.MOV.U32 R6, RZ, RZ, RZ ;  /* 0x000000ffff067224 */ /* 0x000fce00078e00ff */
.L_x_11:
[----:B------:R-:W-:Y:S01]  /*0210*/  LOP3.LUT R20, R0, 0x3, RZ, 0xc0, !PT ;  /* 0x0000000300147812 */ /* 0x000fe200078ec0ff */
[----:B------:R-:W-:Y:S03]  /*0220*/  BSSY.RECONVERGENT B1, `(.L_x_3) ;  /* 0x0000245000017945 */ /* 0x000fe60003800200 */
[----:B------:R-:W-:-:S04]  /*0230*/  ISETP.NE.U32.AND P0, PT, R20, RZ, PT ;  /* 0x000000ff1400720c */ /* 0x000fc80003f05070 */
[----:B------:R-:W-:-:S13]  /*0240*/  ISETP.NE.AND.EX P0, PT, RZ, RZ, PT, P0 ;  /* 0x000000ffff00720c */ /* 0x000fda0003f05300 */
[----:B-123--:R-:W-:Y:S05]  /*0250*/  @!P0 BRA `(.L_x_4) ;  /* 0x0000002400048947 */ /* 0x00efea0003800000 */
[----:B------:R-:W1:Y:S01]  /*0260*/  LDC.64 R4, c[0x4][0x10] ;  /* 0x01000400ff047b82 */ /* 0x000e620000000a00 */
[----:B------:R-:W-:Y:S01]  /*0270*/  IMAD.MOV.U32 R10, RZ, RZ, RZ ;  /* 0x000000ffff0a7224 */ /* 0x000fe200078e00ff */
[----:B0-----:R-:W-:Y:S02]  /*0280*/  CS2R R28, SRZ ;  /* 0x00000000001c7805 */ /* 0x001fe4000001ff00 */
[----:B------:R-:W-:Y:S01]  /*0290*/  CS2R R30, SRZ ;  /* 0x00000000001e7805 */ /* 0x000fe2000001ff00 */
[----:B------:R-:W-:Y:S02]  /*02a0*/  IMAD.MOV.U32 R23, RZ, RZ, RZ ;  /* 0x000000ffff177224 */ /* 0x000fe400078e00ff */
[----:B-1----:R-:W-:-:S07]  /*02b0*/  IMAD.WIDE.U32 R4, R6, 0xc80, R4 ;  /* 0x00000c8006047825 */ /* 0x002fce00078e0004 */
.L_x_6:
[----:B------:R-:W-:-:S06]  /*02c0*/  IMAD R7, R10, 0x4, R1 ;  /* 0x000000040a077824 */ /* 0x000fcc00078e0201 */
[----:B------:R-:W5:Y:S01]  /*02d0*/  LDL R7, [R7+0x4] ;  /* 0x0000040007077983 */ /* 0x000f620000100800 */
[----:B------:R-:W-:Y:S01]  /*02e0*/  IMAD.SHL.U32 R11, R10, 0x20, RZ ;  /* 0x000000200a0b7824 */ /* 0x000fe200078e00ff */
[----:B------:R-:W-:-:S06]  /*02f0*/  UMOV UR4, URZ ;  /* 0x000000ff00047c82 */ /* 0x000fcc0008000000 */
.L_x_5:
[----:B-----5:R-:W-:Y:S01]  /*0300*/  SHF.R.U32.HI R37, RZ, UR4, R7 ;  /* 0x00000004ff257c19 */ /* 0x020fe20008011607 */
[----:B------:R-:W-:-:S03]  /*0310*/  VIADD R8, R11, UR4 ;  /* 0x000000040b087c36 */ /* 0x000fc60008000000 */
[----:B------:R-:W-:-:S04]  /*0320*/  LOP3.LUT R9, R37, 0x1, RZ, 0xc0, !PT ;  /* 0x0000000125097812 */ /* 0x000fc800078ec0ff */
[----:B------:R-:W-:Y:S01]  /*0330*/  ISETP.NE.U32.AND P0, PT, R9, 0x1, PT ;  /* 0x000000010900780c */ /* 0x000fe20003f05070 */
[----:B------:R-:W-:-:S03]  /*0340*/  IMAD R9, R8, 0x5, RZ ;  /* 0x0000000508097824 */ /* 0x000fc600078e02ff */
[----:B------:R-:W-:Y:S01]  /*0350*/  R2P PR, R37, 0x7e ;  /* 0x0000007e25007804 */ /* 0x000fe20000000000 */
[----:B------:R-:W-:-:S08]  /*0360*/  IMAD.WIDE.U32 R8, R9, 0x4, R4 ;  /* 0x0000000409087825 */ /* 0x000fd000078e0004 */
[----:B------:R-:W2:Y:S04]  /*0370*/  @!P0 LDG.E R12, desc[UR36][R8.64+0x10] ;  /* 0x00001024080c8981 */ /* 0x000ea8000c1e1900 */
[----:B------:R-:W3:Y:S04]  /*0380*/  @P1 LDG.E R14, desc[UR36][R8.64+0x24] ;  /* 0x00002424080e1981 */ /* 0x000ee8000c1e1900 */
[----:B------:R-:W4:Y:S04]  /*0390*/  @!P0 LDG.E R13, desc[UR36][R8.64+0x4] ;  /* 0x00000424080d8981 */ /* 0x000f28000c1e1900 */
[----:B------:R-:W4:Y:S04]  /*03a0*/  @!P0 LDG.E R15, desc[UR36][R8.64+0xc] ;  /* 0x00000c24080f8981 */ /* 0x000f28000c1e1900 */
[----:B------:R-:W4:Y:S04]  /*03b0*/  @P1 LDG.E R16, desc[UR36][R8.64+0x14] ;  /* 0x0000142408101981 */ /* 0x000f28000c1e1900 */
        /* <DEDUP_REMOVED lines=13> */
[----:B------:R-:W4:Y:S01]  /*0490*/  @P6 LDG.E R44, desc[UR36][R8.64+0x88] ;  /* 0x00008824082c6981 */ /* 0x000f22000c1e1900 */
[----:B--2---:R-:W-:-:S03]  /*04a0*/  @!P0 LOP3.LUT R29, R29, R12, RZ, 0x3c, !PT ;  /* 0x0000000c1d1d8212 */ /* 0x004fc600078e3cff */
[----:B------:R-:W2:Y:S01]  /*04b0*/  @!P0 LDG.E R12, desc[UR36][R8.64] ;  /* 0x00000024080c8981 */ /* 0x000ea2000c1e1900 */
[----:B---3--:R-:W-:-:S03]  /*04c0*/  @P1 LOP3.LUT R29, R29, R14, RZ, 0x3c, !PT ;  /* 0x0000000e1d1d1212 */ /* 0x008fc600078e3cff */
[----:B------:R-:W3:Y:S01]  /*04d0*/  @!P0 LDG.E R14, desc[UR36][R8.64+0x8] ;  /* 0x00000824080e8981 */ /* 0x000ee2000c1e1900 */
[----:B----4-:R-:W-:-:S03]  /*04e0*/  @!P0 LOP3.LUT R30, R30, R13, RZ, 0x3c, !PT ;  /* 0x0000000d1e1e8212 */ /* 0x010fc600078e3cff */
[----:B------:R-:W4:Y:S01]  /*04f0*/  @P3 LDG.E R13, desc[UR36][R8.64+0x48] ;  /* 0x00004824080d3981 */ /* 0x000f22000c1e1900 */
[----:B------:R-:W-:-:S03]  /*0500*/  @!P0 LOP3.LUT R28, R28, R15, RZ, 0x3c, !PT ;  /* 0x0000000f1c1c8212 */ /* 0x000fc600078e3cff */
[----:B------:R-:W4:Y:S01]  /*0510*/  @P4 LDG.E R15, desc[UR36][R8.64+0x54] ;  /* 0x00005424080f4981 */ /* 0x000f22000c1e1900 */
[----:B------:R-:W-:-:S03]  /*0520*/  @P1 LOP3.LUT R30, R30, R17, RZ, 0x3c, !PT ;  /* 0x000000111e1e1212 */ /* 0x000fc600078e3cff */
[----:B------:R-:W4:Y:S01]  /*0530*/  @P4 LDG.E R17, desc[UR36][R8.64+0x5c] ;  /* 0x00005c2408114981 */ /* 0x000f22000c1e1900 */
[----:B------:R-:W-:-:S03]  /*0540*/  @P2 LOP3.LUT R29, R29, R34, RZ, 0x3c, !PT ;  /* 0x000000221d1d2212 */ /* 0x000fc600078e3cff */
[----:B------:R-:W4:Y:S01]  /*0550*/  @P6 LDG.E R34, desc[UR36][R8.64+0x80] ;  /* 0x0000802408226981 */ /* 0x000f22000c1e1900 */
[----:B------:R-:W-:-:S03]  /*0560*/  @P1 LOP3.LUT R28, R28, R19, RZ, 0x3c, !PT ;  /* 0x000000131c1c1212 */ /* 0x000fc600078e3cff */
[----:B------:R-:W4:Y:S01]  /*0570*/  @P5 LDG.E R19, desc[UR36][R8.64+0x68] ;  /* 0x0000682408135981 */ /* 0x000f22000c1e1900 */
[----:B------:R-:W-:-:S03]  /*0580*/  @P2 LOP3.LUT R30, R30, R21, RZ, 0x3c, !PT ;  /* 0x000000151e1e2212 */ /* 0x000fc600078e3cff */
[----:B------:R-:W4:Y:S01]  /*0590*/  @P5 LDG.E R21, desc[UR36][R8.64+0x70] ;  /* 0x0000702408155981 */ /* 0x000f22000c1e1900 */
[----:B------:R-:W-:Y:S02]  /*05a0*/  @P3 LOP3.LUT R29, R29, R38, RZ, 0x3c, !PT ;  /* 0x000000261d1d3212 */ /* 0x000fe400078e3cff */
[----:B------:R-:W-:Y:S02]  /*05b0*/  @P2 LOP3.LUT R28, R28, R25, RZ, 0x3c, !PT ;  /* 0x000000191c1c2212 */ /* 0x000fe400078e3cff */
[----:B------:R-:W4:Y:S01]  /*05c0*/  @P6 LDG.E R25, desc[UR36][R8.64+0x7c] ;  /* 0x00007c2408196981 */ /* 0x000f22000c1e1900 */
[----:B------:R-:W-:-:S03]  /*05d0*/  @P3 LOP3.LUT R30, R30, R27, RZ, 0x3c, !PT ;  /* 0x0000001b1e1e3212 */ /* 0x000fc600078e3cff */
[----:B------:R-:W4:Y:S01]  /*05e0*/  @P6 LDG.E R27, desc[UR36][R8.64+0x84] ;  /* 0x00008424081b6981 */ /* 0x000f22000c1e1900 */
[----:B------:R-:W-:Y:S02]  /*05f0*/  @P4 LOP3.LUT R29, R29, R40, RZ, 0x3c, !PT ;  /* 0x000000281d1d4212 */ /* 0x000fe400078e3cff */
[----:B--2---:R-:W-:Y:S02]  /*0600*/  @!P0 LOP3.LUT R23, R23, R12, RZ, 0x3c, !PT ;  /* 0x0000000c17178212 */ /* 0x004fe400078e3cff */
[----:B------:R-:W2:Y:S01]  /*0610*/  @P3 LDG.E R12, desc[UR36][R8.64+0x44] ;  /* 0x00004424080c3981 */ /* 0x000ea2000c1e1900 */
[----:B---3--:R-:W-:Y:S02]  /*0620*/  @!P0 LOP3.LUT R31, R31, R14, RZ, 0x3c, !PT ;  /* 0x0000000e1f1f8212 */ /* 0x008fe400078e3cff */
[----:B------:R-:W-:Y:S01]  /*0630*/  @P1 LOP3.LUT R23, R23, R16, RZ, 0x3c, !PT ;  /* 0x0000001017171212 */ /* 0x000fe200078e3cff */
[----:B------:R-:W3:Y:S01]  /*0640*/  @P4 LDG.E R14, desc[UR36][R8.64+0x50] ;  /* 0x00005024080e4981 */ /* 0x000ee2000c1e1900 */
[----:B------:R-:W-:-:S03]  /*0650*/  LOP3.LUT P0, RZ, R37, 0x80, RZ, 0xc0, !PT ;  /* 0x0000008025ff7812 */ /* 0x000fc6000780c0ff */
[----:B------:R-:W3:Y:S01]  /*0660*/  @P4 LDG.E R16, desc[UR36][R8.64+0x58] ;  /* 0x0000582408104981 */ /* 0x000ee2000c1e1900 */
[----:B------:R-:W-:Y:S02]  /*0670*/  @P1 LOP3.LUT R31, R31, R18, RZ, 0x3c, !PT ;  /* 0x000000121f1f1212 */ /* 0x000fe400078e3cff */
[----:B------:R-:W-:Y:S01]  /*0680*/  @P2 LOP3.LUT R23, R23, R24, RZ, 0x3c, !PT ;  /* 0x0000001817172212 */ /* 0x000fe200078e3cff */
[----:B------:R-:W3:Y:S01]  /*0690*/  @P5 LDG.E R18, desc[UR36][R8.64+0x64] ;  /* 0x0000642408125981 */ /* 0x000ee2000c1e1900 */
[----:B------:R-:W-:-:S03]  /*06a0*/  @P2 LOP3.LUT R31, R31, R26, RZ, 0x3c, !PT ;  /* 0x0000001a1f1f2212 */ /* 0x000fc600078e3cff */
[----:B------:R-:W3:Y:S01]  /*06b0*/  @P5 LDG.E R24, desc[UR36][R8.64+0x6c] ;  /* 0x00006c2408185981 */ /* 0x000ee2000c1e1900 */
[----:B------:R-:W-:-:S03]  /*06c0*/  @P3 LOP3.LUT R23, R23, R36, RZ, 0x3c, !PT ;  /* 0x0000002417173212 */ /* 0x000fc600078e3cff */
[----:B------:R-:W3:Y:S04]  /*06d0*/  @P6 LDG.E R26, desc[UR36][R8.64+0x78] ;  /* 0x00007824081a6981 */ /* 0x000ee8000c1e1900 */
[----:B------:R-:W3:Y:S04]  /*06e0*/  @P0 LDG.E R36, desc[UR36][R8.64+0x8c] ;  /* 0x00008c2408240981 */ /* 0x000ee8000c1e1900 */
[----:B------:R-:W3:Y:S04]  /*06f0*/  @P0 LDG.E R39, desc[UR36][R8.64+0x90] ;  /* 0x0000902408270981 */ /* 0x000ee8000c1e1900 */
[----:B------:R-:W3:Y:S04]  /*0700*/  @P0 LDG.E R38, desc[UR36][R8.64+0x94] ;  /* 0x0000942408260981 */ /* 0x000ee8000c1e1900 */
[----:B------:R-:W3:Y:S04]  /*0710*/  @P0 LDG.E R41, desc[UR36][R8.64+0x98] ;  /* 0x0000982408290981 */ /* 0x000ee8000c1e1900 */
[----:B------:R-:W3:Y:S01]  /*0720*/  @P0 LDG.E R40, desc[UR36][R8.64+0x9c] ;  /* 0x00009c2408280981 */ /* 0x000ee2000c1e1900 */
[----:B----4-:R-:W-:-:S02]  /*0730*/  @P3 LOP3.LUT R28, R28, R13, RZ, 0x3c, !PT ;  /* 0x0000000d1c1c3212 */ /* 0x010fc400078e3cff */
[----:B------:R-:W-:Y:S02]  /*0740*/  @P4 LOP3.LUT R30, R30, R15, RZ, 0x3c, !PT ;  /* 0x0000000f1e1e4212 */ /* 0x000fe400078e3cff */
[----:B------:R-:W-:Y:S02]  /*0750*/  @P4 LOP3.LUT R28, R28, R17, RZ, 0x3c, !PT ;  /* 0x000000111c1c4212 */ /* 0x000fe400078e3cff */
[----:B------:R-:W-:Y:S02]  /*0760*/  @P5 LOP3.LUT R29, R29, R42, RZ, 0x3c, !PT ;  /* 0x0000002a1d1d5212 */ /* 0x000fe400078e3cff */
[----:B------:R-:W-:Y:S02]  /*0770*/  @P5 LOP3.LUT R30, R30, R19, RZ, 0x3c, !PT ;  /* 0x000000131e1e5212 */ /* 0x000fe400078e3cff */
[----:B------:R-:W-:Y:S02]  /*0780*/  @P5 LOP3.LUT R28, R28, R21, RZ, 0x3c, !PT ;  /* 0x000000151c1c5212 */ /* 0x000fe400078e3cff */
[----:B------:R-:W-:-:S02]  /*0790*/  @P6 LOP3.LUT R29, R29, R44, RZ, 0x3c, !PT ;  /* 0x0000002c1d1d6212 */ /* 0x000fc400078e3cff */
[----:B------:R-:W-:Y:S02]  /*07a0*/  @P6 LOP3.LUT R30, R30, R25, RZ, 0x3c, !PT ;  /* 0x000000191e1e6212 */ /* 0x000fe400078e3cff */
[----:B------:R-:W-:Y:S02]  /*07b0*/  @P6 LOP3.LUT R28, R28, R27, RZ, 0x3c, !PT ;  /* 0x0000001b1c1c6212 */ /* 0x000fe400078e3cff */
[----:B--2---:R-:W-:Y:S02]  /*07c0*/  @P3 LOP3.LUT R31, R31, R12, RZ, 0x3c, !PT ;  /* 0x0000000c1f1f3212 */ /* 0x004fe400078e3cff */
[----:B---3--:R-:W-:Y:S02]  /*07d0*/  @P4 LOP3.LUT R23, R23, R14, RZ, 0x3c, !PT ;  /* 0x0000000e17174212 */ /* 0x008fe400078e3cff */
[----:B------:R-:W-:Y:S02]  /*07e0*/  @P4 LOP3.LUT R31, R31, R16, RZ, 0x3c, !PT ;  /* 0x000000101f1f4212 */ /* 0x000fe400078e3cff */
[----:B------:R-:W-:-:S02]  /*07f0*/  @P5 LOP3.LUT R23, R23, R18, RZ, 0x3c, !PT ;  /* 0x0000001217175212 */ /* 0x000fc400078e3cff */
        /* <DEDUP_REMOVED lines=8> */
[----:B------:R-:W-:-:S13]  /*0880*/  R2P PR, R37.B1, 0x7f ;  /* 0x0000007f25007804 */ /* 0x000fda0000001000 */
[----:B------:R-:W2:Y:S04]  /*0890*/  @P0 LDG.E R14, desc[UR36][R8.64+0xa0] ;  /* 0x0000a024080e0981 */ /* 0x000ea8000c1e1900 */
[----:B------:R-:W3:Y:S04]  /*08a0*/  @P0 LDG.E R16, desc[UR36][R8.64+0xa8] ;  /* 0x0000a82408100981 */ /* 0x000ee8000c1e1900 */
        /* <DEDUP_REMOVED lines=17> */
[----:B--2---:R-:W-:-:S03]  /*09c0*/  @P0 LOP3.LUT R23, R23, R14, RZ, 0x3c, !PT ;  /* 0x0000000e17170212 */ /* 0x004fc600078e3cff */
[----:B------:R-:W2:Y:S01]  /*09d0*/  @P3 LDG.E R14, desc[UR36][R8.64+0xec] ;  /* 0x0000ec24080e3981 */ /* 0x000ea2000c1e1900 */
[----:B---3--:R-:W-:-:S03]  /*09e0*/  @P0 LOP3.LUT R31, R31, R16, RZ, 0x3c, !PT ;  /* 0x000000101f1f0212 */ /* 0x008fc600078e3cff */
[----:B------:R-:W3:Y:S01]  /*09f0*/  @P4 LDG.E R16, desc[UR36][R8.64+0xf0] ;  /* 0x0000f02408104981 */ /* 0x000ee2000c1e1900 */
[----:B----4-:R-:W-:-:S03]  /*0a00*/  @P0 LOP3.LUT R30, R30, R15, RZ, 0x3c, !PT ;  /* 0x0000000f1e1e0212 */ /* 0x010fc600078e3cff */
[----:B------:R-:W4:Y:S01]  /*0a10*/  @P4 LDG.E R15, desc[UR36][R8.64+0xf4] ;  /* 0x0000f424080f4981 */ /* 0x000f22000c1e1900 */
[----:B------:R-:W-:-:S03]  /*0a20*/  @P0 LOP3.LUT R28, R28, R17, RZ, 0x3c, !PT ;  /* 0x000000111c1c0212 */ /* 0x000fc600078e3cff */
[----:B------:R-:W4:Y:S01]  /*0a30*/  @P4 LDG.E R17, desc[UR36][R8.64+0xfc] ;  /* 0x0000fc2408114981 */ /* 0x000f22000c1e1900 */
[----:B------:R-:W-:Y:S02]  /*0a40*/  @P0 LOP3.LUT R29, R29, R18, RZ, 0x3c, !PT ;  /* 0x000000121d1d0212 */ /* 0x000fe400078e3cff */
[----:B------:R-:W-:Y:S01]  /*0a50*/  LOP3.LUT P0, RZ, R37, 0x8000, RZ, 0xc0, !PT ;  /* 0x0000800025ff7812 */ /* 0x000fe2000780c0ff */
        /* <DEDUP_REMOVED lines=28> */
[----:B------:R-:W4:Y:S04]  /*0c20*/  @P0 LDG.E R13, desc[UR36][R8.64+0x130] ;  /* 0x00013024080d0981 */ /* 0x000f28000c1e1900 */
[----:B------:R-:W4:Y:S04]  /*0c30*/  @P0 LDG.E R39, desc[UR36][R8.64+0x13c] ;  /* 0x00013c2408270981 */ /* 0x000f28000c1e1900 */
[----:B------:R-:W4:Y:S01]  /*0c40*/  @P0 LDG.E R37, desc[UR36][R8.64+0x138] ;  /* 0x0001382408250981 */ /* 0x000f22000c1e1900 */
[----:B------:R-:W-:-:S04]  /*0c50*/  UIADD3 UR4, UPT, UPT, UR4, 0x10, URZ ;  /* 0x0000001004047890 */ /* 0x000fc8000fffe0ff */
[----:B------:R-:W-:Y:S01]  /*0c60*/  UISETP.NE.AND UP0, UPT, UR4, 0x20, UPT ;  /* 0x000000200400788c */ /* 0x000fe2000bf05270 */
[----:B--2---:R-:W-:Y:S02]  /*0c70*/  @P3 LOP3.LUT R29, R29, R14, RZ, 0x3c, !PT ;  /* 0x0000000e1d1d3212 */ /* 0x004fe400078e3cff */
[----:B---3--:R-:W-:Y:S02]  /*0c80*/  @P4 LOP3.LUT R23, R23, R16, RZ, 0x3c, !PT ;  /* 0x0000001017174212 */ /* 0x008fe400078e3cff */
[----:B----4-:R-:W-:Y:S02]  /*0c90*/  @P4 LOP3.LUT R30, R30, R15, RZ, 0x3c, !PT ;  /* 0x0000000f1e1e4212 */ /* 0x010fe400078e3cff */
[----:B------:R-:W-:Y:S02]  /*0ca0*/  @P4 LOP3.LUT R28, R28, R17, RZ, 0x3c, !PT ;  /* 0x000000111c1c4212 */ /* 0x000fe400078e3cff */
        /* <DEDUP_REMOVED lines=16> */
[----:B------:R-:W-:Y:S01]  /*0db0*/  @P0 LOP3.LUT R28, R28, R37, RZ, 0x3c, !PT ;  /* 0x000000251c1c0212 */ /* 0x000fe200078e3cff */
[----:B------:R-:W-:Y:S06]  /*0dc0*/  BRA.U UP0, `(.L_x_5) ;  /* 0xfffffff5004c7547 */ /* 0x000fec000b83ffff */
[----:B------:R-:W-:-:S05]  /*0dd0*/  VIADD R10, R10, 0x1 ;  /* 0x000000010a0a7836 */ /* 0x000fca0000000000 */
[----:B------:R-:W-:-:S13]  /*0de0*/  ISETP.NE.AND P0, PT, R10, 0x5, PT ;  /* 0x000000050a00780c */ /* 0x000fda0003f05270 */
[----:B------:R-:W-:Y:S05]  /*0df0*/  @P0 BRA `(.L_x_6) ;  /* 0xfffffff400300947 */ /* 0x000fea000383ffff */
[----:B------:R1:W-:Y:S01]  /*0e00*/  STL [R1+0x4], R23 ;  /* 0x0000041701007387 */ /* 0x0003e20000100800 */
[----:B------:R-:W-:-:S03]  /*0e10*/  ISETP.NE.U32.AND P0, PT, R20, 0x1, PT ;  /* 0x000000011400780c */ /* 0x000fc60003f05070 */
[----:B------:R1:W-:Y:S01]  /*0e20*/  STL.64 [R1+0x8], R30 ;  /* 0x0000081e01007387 */ /* 0x0003e20000100a00 */
[----:B------:R-:W-:-:S03]  /*0e30*/  ISETP.NE.AND.EX P0, PT, RZ, RZ, PT, P0 ;  /* 0x000000ffff00720c */ /* 0x000fc60003f05300 */
[----:B------:R1:W-:Y:S10]  /*0e40*/  STL.64 [R1+0x10], R28 ;  /* 0x0000101c01007387 */ /* 0x0003f40000100a00 */
[----:B------:R-:W-:Y:S05]  /*0e50*/  @!P0 BRA `(.L_x_4) ;  /* 0x0000001800048947 */ /* 0x000fea0003800000 */
[----:B------:R-:W-:Y:S01]  /*0e60*/  UMOV UR4, URZ ;  /* 0x000000ff00047c82 */ /* 0x000fe20008000000 */
[----:B------:R-:W-:Y:S01]  /*0e70*/  UMOV UR5, URZ ;  /* 0x000000ff00057c82 */ /* 0x000fe20008000000 */
[----:B------:R-:W-:Y:S02]  /*0e80*/  IMAD.MOV.U32 R10, RZ, RZ, RZ ;  /* 0x000000ffff0a7224 */ /* 0x000fe400078e00ff */
[----:B-1----:R-:W-:Y:S02]  /*0e90*/  IMAD.MOV.U32 R23, RZ, RZ, RZ ;  /* 0x000000ffff177224 */ /* 0x002fe400078e00ff */
[----:B------:R-:W-:Y:S02]  /*0ea0*/  IMAD.U32 R29, RZ, RZ, UR4 ;  /* 0x00000004ff1d7e24 */ /* 0x000fe4000f8e00ff */
[----:B------:R-:W-:Y:S02]  /*0eb0*/  IMAD.U32 R28, RZ, RZ, UR5 ;  /* 0x00000005ff1c7e24 */ /* 0x000fe4000f8e00ff */
[----:B------:R-:W-:-:S02]  /*0ec0*/  IMAD.U32 R31, RZ, RZ, UR4 ;  /* 0x00000004ff1f7e24 */ /* 0x000fc4000f8e00ff */
[----:B------:R-:W-:-:S07]  /*0ed0*/  IMAD.U32 R30, RZ, RZ, UR5 ;  /* 0x00000005ff1e7e24 */ /* 0x000fce000f8e00ff */
.L_x_8:
[----:B------:R-:W-:-:S06]  /*0ee0*/  IMAD R7, R10, 0x4, R1 ;  /* 0x000000040a077824 */ /* 0x000fcc00078e0201 */
[----:B------:R-:W5:Y:S01]  /*0ef0*/  LDL R7, [R7+0x4] ;  /* 0x0000040007077983 */ /* 0x000f620000100800 */
[----:B------:R-:W-:Y:S01]  /*0f00*/  IMAD.SHL.U32 R11, R10, 0x20, RZ ;  /* 0x000000200a0b7824 */ /* 0x000fe200078e00ff */
[----:B------:R-:W-:-:S06]  /*0f10*/  UMOV UR4, URZ ;  /* 0x000000ff00047c82 */ /* 0x000fcc0008000000 */
.L_x_7:
        /* <DEDUP_REMOVED lines=181> */
[----:B------:R-:W-:Y:S05]  /*1a70*/  @P0 BRA `(.L_x_4) ;  /* 0x0000000800fc0947 */ /* 0x000fea0003800000 */
[----:B------:R-:W-:Y:S01]  /*1a80*/  UMOV UR4, URZ ;  /* 0x000000ff00047c82 */ /* 0x000fe20008000000 */
[----:B------:R-:W-:Y:S01]  /*1a90*/  UMOV UR5, URZ ;  /* 0x000000ff00057c82 */ /* 0x000fe20008000000 */
[----:B------:R-:W-:Y:S02]  /*1aa0*/  IMAD.MOV.U32 R10, RZ, RZ, RZ ;  /* 0x000000ffff0a7224 */ /* 0x000fe400078e00ff */
[----:B--2---:R-:W-:Y:S02]  /*1ab0*/  IMAD.MOV.U32 R23, RZ, RZ, RZ ;  /* 0x000000ffff177224 */ /* 0x004fe400078e00ff */
[----:B------:R-:W-:Y:S02]  /*1ac0*/  IMAD.U32 R29, RZ, RZ, UR4 ;  /* 0x00000004ff1d7e24 */ /* 0x000fe4000f8e00ff */
[----:B------:R-:W-:Y:S02]  /*1ad0*/  IMAD.U32 R28, RZ, RZ, UR5 ;  /* 0x00000005ff1c7e24 */ /* 0x000fe4000f8e00ff */
[----:B------:R-:W-:-:S02]  /*1ae0*/  IMAD.U32 R31, RZ, RZ, UR4 ;  /* 0x00000004ff1f7e24 */ /* 0x000fc4000f8e00ff */
[----:B------:R-:W-:-:S07]  /*1af0*/  IMAD.U32 R30, RZ, RZ, UR5 ;  /* 0x00000005ff1e7e24 */ /* 0x000fce000f8e00ff */
.L_x_10:
[----:B------:R-:W-:-:S06]  /*1b00*/  IMAD R7, R10, 0x4, R1 ;  /* 0x000000040a077824 */ /* 0x000fcc00078e0201 */
[----:B------:R-:W5:Y:S01]  /*1b10*/  LDL R7, [R7+0x4] ;  /* 0x0000040007077983 */ /* 0x000f620000100800 */
[----:B------:R-:W-:Y:S01]  /*1b20*/  IMAD.SHL.U32 R11, R10, 0x20, RZ ;  /* 0x000000200a0b7824 */ /* 0x000fe200078e00ff */
[----:B------:R-:W-:-:S06]  /*1b30*/  UMOV UR4, URZ ;  /* 0x000000ff00047c82 */ /* 0x000fcc0008000000 */
.L_x_9:
        /* <DEDUP_REMOVED lines=9> */
[----:B------:R-:W4:Y:S04]  /*1bd0*/  @P2 LDG.E R36, desc[UR36][R8.64+0x38] ;  /* 0x0000382408242981 */ /* 0x000f28000c1e1900 */
[----:B------:R-:W4:Y:S04]  /*1be0*/  @P3 LDG.E R40, desc[UR36][R8.64+0x4c] ;  /* 0x00004c2408283981 */ /* 0x000f28000c1e1900 */
[----:B------:R-:W4:Y:S04]  /*1bf0*/  @!P0 LDG.E R12, desc[UR36][R8.64] ;  /* 0x00000024080c8981 */ /* 0x000f28000c1e1900 */
[----:B------:R-:W4:Y:S04]  /*1c00*/  @!P0 LDG.E R13, desc[UR36][R8.64+0x4] ;  /* 0x00000424080d8981 */ /* 0x000f28000c1e1900 */
        /* <DEDUP_REMOVED lines=16> */
[----:B------:R-:W2:Y:S01]  /*1d10*/  @P4 LDG.E R16, desc[UR36][R8.64+0x58] ;  /* 0x0000582408104981 */ /* 0x000ea2000c1e1900 */
[----:B---3--:R-:W-:-:S03]  /*1d20*/  @P1 LOP3.LUT R29, R29, R24, RZ, 0x3c, !PT ;  /* 0x000000181d1d1212 */ /* 0x008fc600078e3cff */
[----:B------:R-:W3:Y:S01]  /*1d30*/  @P6 LDG.E R24, desc[UR36][R8.64+0x78] ;  /* 0x0000782408186981 */ /* 0x000ee2000c1e1900 */
[----:B----4-:R-:W-:-:S04]  /*1d40*/  @P2 LOP3.LUT R29, R29, R36, RZ, 0x3c, !PT ;  /* 0x000000241d1d2212 */ /* 0x010fc800078e3cff */
[----:B------:R-:W-:Y:S02]  /*1d50*/  @P3 LOP3.LUT R29, R29, R40, RZ, 0x3c, !PT ;  /* 0x000000281d1d3212 */ /* 0x000fe400078e3cff */
[----:B------:R-:W-:Y:S02]  /*1d60*/  @!P0 LOP3.LUT R23, R23, R12, RZ, 0x3c, !PT ;  /* 0x0000000c17178212 */ /* 0x000fe400078e3cff */
[----:B------:R-:W4:Y:S01]  /*1d70*/  @P3 LDG.E R12, desc[UR36][R8.64+0x44] ;  /* 0x00004424080c3981 */ /* 0x000f22000c1e1900 */
[----:B------:R-:W-:-:S03]  /*1d80*/  @!P0 LOP3.LUT R30, R30, R13, RZ, 0x3c, !PT ;  /* 0x0000000d1e1e8212 */ /* 0x000fc600078e3cff */
[----:B------:R-:W2:Y:S01]  /*1d90*/  @P3 LDG.E R13, desc[UR36][R8.64+0x40] ;  /* 0x00004024080d3981 */ /* 0x000ea2000c1e1900 */
[----:B------:R-:W-:-:S03]  /*1da0*/  @!P0 LOP3.LUT R28, R28, R15, RZ, 0x3c, !PT ;  /* 0x0000000f1c1c8212 */ /* 0x000fc600078e3cff */
[----:B------:R-:W3:Y:S01]  /*1db0*/  @P3 LDG.E R15, desc[UR36][R8.64+0x48] ;  /* 0x00004824080f3981 */ /* 0x000ee2000c1e1900 */
[----:B------:R-:W-:Y:S02]  /*1dc0*/  @!P0 LOP3.LUT R31, R31, R14, RZ, 0x3c, !PT ;  /* 0x0000000e1f1f8212 */ /* 0x000fe400078e3cff */
[----:B------:R-:W-:Y:S01]  /*1dd0*/  LOP3.LUT P0, RZ, R27, 0x80, RZ, 0xc0, !PT ;  /* 0x000000801bff7812 */ /* 0x000fe2000780c0ff */
[----:B------:R-:W3:Y:S01]  /*1de0*/  @P4 LDG.E R14, desc[UR36][R8.64+0x50] ;  /* 0x00005024080e4981 */ /* 0x000ee2000c1e1900 */
[----:B------:R-:W-:Y:S02]  /*1df0*/  @P4 LOP3.LUT R29, R29, R42, RZ, 0x3c, !PT ;  /* 0x0000002a1d1d4212 */ /* 0x000fe400078e3cff */
[----:B------:R-:W-:Y:S02]  /*1e00*/  @P1 LOP3.LUT R30, R30, R17, RZ, 0x3c, !PT ;  /* 0x000000111e1e1212 */ /* 0x000fe400078e3cff */
[----:B------:R-:W3:Y:S01]  /*1e10*/  @P4 LDG.E R17, desc[UR36][R8.64+0x54] ;  /* 0x0000542408114981 */ /* 0x000ee2000c1e1900 */
[----:B------:R-:W-:-:S03]  /*1e20*/  @P1 LOP3.LUT R28, R28, R19, RZ, 0x3c, !PT ;  /* 0x000000131c1c1212 */ /* 0x000fc600078e3cff */
        /* <DEDUP_REMOVED lines=18> */
[----:B------:R-:W3:Y:S04]  /*1f50*/  @P0 LDG.E R36, desc[UR36][R8.64+0x94] ;  /* 0x0000942408240981 */ /* 0x000ee8000c1e1900 */
[----:B------:R-:W3:Y:S04]  /*1f60*/  @P0 LDG.E R43, desc[UR36][R8.64+0x98] ;  /* 0x00009824082b0981 */ /* 0x000ee8000c1e1900 */
[----:B------:R-:W3:Y:S01]  /*1f70*/  @P0 LDG.E R38, desc[UR36][R8.64+0x9c] ;  /* 0x00009c2408260981 */ /* 0x000ee2000c1e1900 */
[----:B----4-:R-:W-:Y:S02]  /*1f80*/  @P3 LOP3.LUT R31, R31, R12, RZ, 0x3c, !PT ;  /* 0x0000000c1f1f3212 */ /* 0x010fe400078e3cff */
[----:B--2---:R-:W-:-:S02]  /*1f90*/  @P3 LOP3.LUT R30, R30, R13, RZ, 0x3c, !PT ;  /* 0x0000000d1e1e3212 */ /* 0x004fc400078e3cff */
[----:B---3--:R-:W-:Y:S02]  /*1fa0*/  @P3 LOP3.LUT R28, R28, R15, RZ, 0x3c, !PT ;  /* 0x0000000f1c1c3212 */ /* 0x008fe400078e3cff */
        /* <DEDUP_REMOVED lines=100> */
[----:B------:R-:W-:Y:S01]  /*25f0*/  @P0 LOP3.LUT R28, R28, R39, RZ, 0x3c, !PT ;  /* 0x000000271c1c0212 */ /* 0x000fe200078e3cff */
[----:B------:R-:W-:Y:S06]  /*2600*/  BRA.U UP0, `(.L_x_9) ;  /* 0xfffffff5004c7547 */ /* 0x000fec000b83ffff */
[----:B------:R-:W-:-:S05]  /*2610*/  VIADD R10, R10, 0x1 ;  /* 0x000000010a0a7836 */ /* 0x000fca0000000000 */
[----:B------:R-:W-:-:S13]  /*2620*/  ISETP.NE.AND P0, PT, R10, 0x5, PT ;  /* 0x000000050a00780c */ /* 0x000fda0003f05270 */
[----:B------:R-:W-:Y:S05]  /*2630*/  @P0 BRA `(.L_x_10) ;  /* 0xfffffff400300947 */ /* 0x000fea000383ffff */
[----:B------:R3:W-:Y:S04]  /*2640*/  STL [R1+0x4], R23 ;  /* 0x0000041701007387 */ /* 0x0007e80000100800 */
[----:B------:R3:W-:Y:S04]  /*2650*/  STL.64 [R1+0x8], R30 ;  /* 0x0000081e01007387 */ /* 0x0007e80000100a00 */
[----:B------:R3:W-:Y:S02]  /*2660*/  STL.64 [R1+0x10], R28 ;  /* 0x0000101c01007387 */ /* 0x0007e40000100a00 */
.L_x_4:
[----:B------:R-:W-:Y:S05]  /*2670*/  BSYNC.RECONVERGENT B1 ;  /* 0x0000000000017941 */ /* 0x000fea0003800200 */
.L_x_3:
[----:B------:R-:W-:Y:S01]  /*2680*/  ISETP.GT.U32.AND P0, PT, R0, 0x3, PT ;  /* 0x000000030000780c */ /* 0x000fe20003f04070 */
[----:B------:R-:W-:Y:S01]  /*2690*/  VIADD R6, R6, 0x1 ;  /* 0x0000000106067836 */ /* 0x000fe20000000000 */
[--C-:B------:R-:W-:Y:S02]  /*26a0*/  SHF.R.U64 R0, R0, 0x2, R3.reuse ;  /* 0x0000000200007819 */ /* 0x100fe40000001203 */
[----:B------:R-:W-:Y:S02]  /*26b0*/  ISETP.GT.U32.AND.EX P0, PT, R3, RZ, PT, P0 ;  /* 0x000000ff0300720c */ /* 0x000fe40003f04100 */
[----:B------:R-:W-:-:S11]  /*26c0*/  SHF.R.U32.HI R3, RZ, 0x2, R3 ;  /* 0x00000002ff037819 */ /* 0x000fd60000011603 */
[----:B------:R-:W-:Y:S05]  /*26d0*/  @P0 BRA `(.L_x_11) ;  /* 0xffffffd800cc0947 */ /* 0x000fea000383ffff */
.L_x_2:
[----:B------:R-:W-:Y:S05]  /*26e0*/  BSYNC.RECONVERGENT B0 ;  /* 0x0000000000007941 */ /* 0x000fea0003800200 */
.L_x_1:
[----:B------:R-:W-:Y:S01]  /*26f0*/  MOV R18, 0x0 ;  /* 0x0000000000127802 */ /* 0x000fe20000000f00 */
[----:B------:R-:W-:Y:S02]  /*2700*/  IMAD.MOV.U32 R4, RZ, RZ, 0x320 ;  /* 0x00000320ff047424 */ /* 0x000fe400078e00ff */
[----:B------:R-:W-:Y:S01]  /*2710*/  IMAD.MOV.U32 R5, RZ, RZ, RZ ;  /* 0x000000ffff057224 */ /* 0x000fe200078e00ff */
[----:B------:R4:W0:Y:S06]  /*2720*/  LDC.64 R6, c[0x4][R18] ;  /* 0x0100000012067b82 */ /* 0x00082c0000000a00 */
[----:B------:R-:W-:-:S07]  /*2730*/  LEPC R20, `(.L_x_12) ;  /* 0x000000001014794e */ /* 0x000fce0000000000 */
[----:B01234-:R-:W-:Y:S05]  /*2740*/  CALL.ABS.NOINC R6 ;  /* 0x0000000006007343 */ /* 0x01ffea0003c00000 */
.L_x_12:
[----:B------:R-:W0:Y:S01]  /*2750*/  LDC.64 R18, c[0x4][R18] ;  /* 0x0100000012127b82 */ /* 0x000e220000000a00 */
[----:B------:R-:W-:Y:S01]  /*2760*/  IMAD.MOV.U32 R16, RZ, RZ, R4 ;  /* 0x000000ffff107224 */ /* 0x000fe200078e0004 */
[----:B------:R-:W-:Y:S01]  /*2770*/  CS2R R26, SRZ ;  /* 0x00000000001a7805 */ /* 0x000fe2000001ff00 */
[----:B------:R-:W-:Y:S02]  /*2780*/  IMAD.MOV.U32 R17, RZ, RZ, R5 ;  /* 0x000000ffff117224 */ /* 0x000fe400078e0005 */
[----:B------:R-:W-:Y:S02]  /*2790*/  IMAD.MOV.U32 R37, RZ, RZ, RZ ;  /* 0x000000ffff257224 */ /* 0x000fe400078e00ff */
[----:B------:R-:W-:Y:S02]  /*27a0*/  IMAD.MOV.U32 R24, RZ, RZ, 0x0 ;  /* 0x00000000ff187424 */ /* 0x000fe400078e00ff */
[----:B------:R-:W-:Y:S02]  /*27b0*/  IMAD.MOV.U32 R25, RZ, RZ, 0x3ff00000 ;  /* 0x3ff00000ff197424 */ /* 0x000fe400078e00ff */
[----:B------:R-:W-:-:S02]  /*27c0*/  IMAD.MOV.U32 R4, RZ, RZ, 0x320 ;  /* 0x00000320ff047424 */ /* 0x000fc400078e00ff */
[----:B------:R-:W-:-:S07]  /*27d0*/  IMAD.MOV.U32 R5, RZ, RZ, RZ ;  /* 0x000000ffff057224 */ /* 0x000fce00078e00ff */
[----:B------:R-:W-:-:S07]  /*27e0*/  LEPC R20, `(.L_x_13) ;  /* 0x000000001014794e */ /* 0x000fce0000000000 */
[----:B0-----:R-:W-:Y:S05]  /*27f0*/  CALL.ABS.NOINC R18 ;  /* 0x0000000012007343 */ /* 0x001fea0003c00000 */
.L_x_13:
[----:B------:R-:W-:Y:S01]  /*2800*/  BSSY.RECONVERGENT B0, `(.L_x_14) ;  /* 0x00000dd000007945 */ /* 0x000fe20003800200 */
[----:B------:R-:W-:Y:S01]  /*2810*/  IMAD.MOV.U32 R18, RZ, RZ, R4 ;  /* 0x000000ffff127224 */ /* 0x000fe200078e0004 */
[----:B------:R-:W-:Y:S01]  /*2820*/  CS2R R10, SRZ ;  /* 0x00000000000a7805 */ /* 0x000fe2000001ff00 */
[----:B------:R-:W-:Y:S02]  /*2830*/  IMAD.MOV.U32 R19, RZ, RZ, R5 ;  /* 0x000000ffff137224 */ /* 0x000fe400078e0005 */
[----:B------:R-:W-:Y:S02]  /*2840*/  IMAD.MOV.U32 R12, RZ, RZ, 0x0 ;  /* 0x00000000ff0c7424 */ /* 0x000fe400078e00ff */
[----:B------:R-:W-:-:S07]  /*2850*/  IMAD.MOV.U32 R13, RZ, RZ, 0x3ff00000 ;  /* 0x3ff00000ff0d7424 */ /* 0x000fce00078e00ff */
.L_x_26:
[----:B------:R-:W-:Y:S01]  /*2860*/  BSSY.RECONVERGENT B1, `(.L_x_15) ;  /* 0x00000a3000017945 */ /* 0x000fe20003800200 */
[----:B------:R-:W-:Y:S02]  /*2870*/  VIADD R5, R22, 0x587c5 ;  /* 0x000587c516057836 */ /* 0x000fe40000000000 */
[----:B------:R-:W-:-:S07]  /*2880*/  IMAD.MOV.U32 R3, RZ, RZ, 0x587c5 ;  /* 0x000587c5ff037424 */ /* 0x000fce00078e00ff */
.L_x_23:
[----:B------:R-:W-:Y:S01]  /*2890*/  SHF.R.U32.HI R0, RZ, 0x2, R23 ;  /* 0x00000002ff007819 */ /* 0x000fe20000011617 */
[----:B------:R-:W-:Y:S01]  /*28a0*/  IMAD.SHL.U32 R7, R29, 0x10, RZ ;  /* 0x000000101d077824 */ /* 0x000fe200078e00ff */
[----:B------:R-:W-:Y:S01]  /*28b0*/  BSSY.RECONVERGENT B2, `(.L_x_16) ;  /* 0x000003d000027945 */ /* 0x000fe20003800200 */
[----:B------:R-:W-:Y:S01]  /*28c0*/  IMAD.MOV.U32 R9, RZ, RZ, 0x3e055027 ;  /* 0x3e055027ff097424 */ /* 0x000fe200078e00ff */
[----:B------:R-:W-:Y:S01]  /*28d0*/  LOP3.LUT R0, R0, R23, RZ, 0x3c, !PT ;  /* 0x0000001700007212 */ /* 0x000fe200078e3cff */
[----:B------:R-:W-:Y:S02]  /*28e0*/  IMAD.MOV.U32 R23, RZ, RZ, R31 ;  /* 0x000000ffff177224 */ /* 0x000fe400078e001f */
[----:B------:R-:W-:Y:S02]  /*28f0*/  IMAD.MOV.U32 R31, RZ, RZ, R29 ;  /* 0x000000ffff1f7224 */ /* 0x000fe400078e001d */
[----:B------:R-:W-:-:S05]  /*2900*/  IMAD.SHL.U32 R4, R0, 0x2, RZ ;  /* 0x0000000200047824 */ /* 0x000fca00078e00ff */
[----:B------:R-:W-:Y:S01]  /*2910*/  LOP3.LUT R4, R0, R4, R7, 0x96, !PT ;  /* 0x0000000400047212 */ /* 0x000fe200078e9607 */
[----:B------:R-:W-:Y:S02]  /*2920*/  IMAD.MOV.U32 R0, RZ, RZ, R28 ;  /* 0x000000ffff007224 */ /* 0x000fe400078e001c */
[----:B------:R-:W-:Y:S01]  /*2930*/  IMAD.MOV.U32 R7, RZ, RZ, 0x2f800000 ;  /* 0x2f800000ff077424 */ /* 0x000fe200078e00ff */
[----:B------:R-:W-:-:S05]  /*2940*/  LOP3.LUT R28, R4, R29, RZ, 0x3c, !PT ;  /* 0x0000001d041c7212 */ /* 0x000fca00078e3cff */
[----:B------:R-:W-:-:S05]  /*2950*/  IMAD.IADD R4, R28, 0x1, R5 ;  /* 0x000000011c047824 */ /* 0x000fca00078e0205 */
[----:B------:R-:W-:-:S05]  /*2960*/  I2FP.F32.U32 R4, R4 ;  /* 0x0000000400047245 */ /* 0x000fca0000201000 */
[----:B------:R-:W-:-:S05]  /*2970*/  FFMA R4, R4, R7, 1.1641532182693481445e-10 ;  /* 0x2f00000004047423 */ /* 0x000fca0000000007 */
[----:B------:R-:W-:-:S13]  /*2980*/  FSETP.GEU.AND P0, PT, R4, 1.175494350822287508e-38, PT ;  /* 0x008000000400780b */ /* 0x000fda0003f0e000 */
[----:B------:R-:W-:-:S04]  /*2990*/  @!P0 FMUL R4, R4, 8388608 ;  /* 0x4b00000004048820 */ /* 0x000fc80000400000 */
[----:B------:R-:W-:-:S05]  /*29a0*/  VIADD R6, R4, 0xc0d55555 ;  /* 0xc0d5555504067836 */ /* 0x000fca0000000000 */
[----:B------:R-:W-:-:S05]  /*29b0*/  LOP3.LUT R7, R6, 0xff800000, RZ, 0xc0, !PT ;  /* 0xff80000006077812 */ /* 0x000fca00078ec0ff */
[----:B------:R-:W-:-:S04]  /*29c0*/  IMAD.IADD R6, R4, 0x1, -R7 ;  /* 0x0000000104067824 */ /* 0x000fc800078e0a07 */
[----:B------:R-:W-:Y:S01]  /*29d0*/  FADD R8, R6, -1 ;  /* 0xbf80000006087421 */ /* 0x000fe20000000000 */
[----:B------:R-:W-:Y:S02]  /*29e0*/  FSEL R6, RZ, -23, P0 ;  /* 0xc1b80000ff067808 */ /* 0x000fe40000000000 */
[----:B------:R-:W-:Y:S01]  /*29f0*/  ISETP.GT.U32.AND P0, PT, R4, 0x7f7fffff, PT ;  /* 0x7f7fffff0400780c */ /* 0x000fe20003f04070 */
[----:B------:R-:W-:-:S04]  /*2a00*/  FFMA R9, R8, -R9, 0.14084610342979431152 ;  /* 0x3e1039f608097423 */ /* 0x000fc80000000809 */
[----:B------:R-:W-:-:S04]  /*2a10*/  FFMA R9, R8, R9, -0.12148627638816833496 ;  /* 0xbdf8cdcc08097423 */ /* 0x000fc80000000009 */
[----:B------:R-:W-:-:S04]  /*2a20*/  FFMA R9, R8, R9, 0.13980610668659210205 ;  /* 0x3e0f295508097423 */ /* 0x000fc80000000009 */
[----:B------:R-:W-:-:S04]  /*2a30*/  FFMA R9, R8, R9, -0.16684235632419586182 ;  /* 0xbe2ad8b908097423 */ /* 0x000fc80000000009 */
[----:B------:R-:W-:-:S04]  /*2a40*/  FFMA R9, R8, R9, 0.20012299716472625732 ;  /* 0x3e4ced0b08097423 */ /* 0x000fc80000000009 */
[----:B------:R-:W-:-:S04]  /*2a50*/  FFMA R9, R8, R9, -0.24999669194221496582 ;  /* 0xbe7fff2208097423 */ /* 0x000fc80000000009 */
[----:B------:R-:W-:-:S04]  /*2a60*/  FFMA R9, R8, R9, 0.33333182334899902344 ;  /* 0x3eaaaa7808097423 */ /* 0x000fc80000000009 */
[C---:B------:R-:W-:Y:S01]  /*2a70*/  FFMA R15, R8.reuse, R9, -0.5 ;  /* 0xbf000000080f7423 */ /* 0x040fe20000000009 */
[----:B------:R-:W-:Y:S02]  /*2a80*/  I2FP.F32.S32 R9, R7 ;  /* 0x0000000700097245 */ /* 0x000fe40000201400 */
[----:B------:R-:W-:Y:S01]  /*2a90*/  SHF.R.U32.HI R7, RZ, 0x2, R30 ;  /* 0x00000002ff077819 */ /* 0x000fe2000001161e */
[C---:B------:R-:W-:Y:S02]  /*2aa0*/  FMUL R15, R8.reuse, R15 ;  /* 0x0000000f080f7220 */ /* 0x040fe40000400000 */
[----:B------:R-:W-:Y:S01]  /*2ab0*/  FFMA R6, R9, 1.1920928955078125e-07, R6 ;  /* 0x3400000009067823 */ /* 0x000fe20000000006 */
[----:B------:R-:W-:Y:S02]  /*2ac0*/  IMAD.MOV.U32 R9, RZ, RZ, 0x7f800000 ;  /* 0x7f800000ff097424 */ /* 0x000fe400078e00ff */
[----:B------:R-:W-:Y:S01]  /*2ad0*/  FFMA R15, R8, R15, R8 ;  /* 0x0000000f080f7223 */ /* 0x000fe20000000008 */
[----:B------:R-:W-:-:S03]  /*2ae0*/  LOP3.LUT R7, R7, R30, RZ, 0x3c, !PT ;  /* 0x0000001e07077212 */ /* 0x000fc600078e3cff */
[----:B------:R-:W-:Y:S01]  /*2af0*/  FFMA R15, R6, 0.69314718246459960938, R15 ;  /* 0x3f317218060f7823 */ /* 0x000fe2000000000f */
[C---:B------:R-:W-:Y:S01]  /*2b00*/  @P0 FFMA R15, R4.reuse, R9, +INF ;  /* 0x7f800000040f0423 */ /* 0x040fe20000000009 */
[----:B------:R-:W-:Y:S01]  /*2b10*/  FSETP.NEU.AND P0, PT, R4, RZ, PT ;  /* 0x000000ff0400720b */ /* 0x000fe20003f0d000 */
[----:B------:R-:W-:Y:S02]  /*2b20*/  IMAD.SHL.U32 R8, R7, 0x2, RZ ;  /* 0x0000000207087824 */ /* 0x000fe400078e00ff */
[----:B------:R-:W-:Y:S01]  /*2b30*/  FMUL R15, R15, -2 ;  /* 0xc00000000f0f7820 */ /* 0x000fe20000400000 */
[----:B------:R-:W-:-:S04]  /*2b40*/  IMAD.SHL.U32 R6, R28, 0x10, RZ ;  /* 0x000000101c067824 */ /* 0x000fc800078e00ff */
[----:B------:R-:W-:Y:S02]  /*2b50*/  FSEL R9, R15, +INF , P0 ;  /* 0x7f8000000f097808 */ /* 0x000fe40000000000 */
[----:B------:R-:W-:Y:S02]  /*2b60*/  LOP3.LUT R7, R7, R8, R6, 0x96, !PT ;  /* 0x0000000807077212 */ /* 0x000fe400078e9606 */
[----:B------:R0:W1:Y:S01]  /*2b70*/  MUFU.RSQ R8, R9 ;  /* 0x0000000900087308 */ /* 0x0000620000001400 */
[----:B------:R-:W-:Y:S01]  /*2b80*/  VIADD R14, R9, 0xf3000000 ;  /* 0xf3000000090e7836 */ /* 0x000fe20000000000 */
[----:B------:R-:W-:Y:S01]  /*2b90*/  LOP3.LUT R4, R7, R28, RZ, 0x3c, !PT ;  /* 0x0000001c07047212 */ /* 0x000fe200078e3cff */
[----:B------:R-:W-:-:S03]  /*2ba0*/  IMAD.MOV.U32 R7, RZ, RZ, 0x30c90fdb ;  /* 0x30c90fdbff077424 */ /* 0x000fc600078e00ff */
[----:B------:R-:W-:Y:S01]  /*2bb0*/  ISETP.GT.U32.AND P0, PT, R14, 0x727fffff, PT ;  /* 0x727fffff0e00780c */ /* 0x000fe20003f04070 */
[--C-:B------:R-:W-:Y:S01]  /*2bc0*/  IMAD.MOV.U32 R29, RZ, RZ, R4.reuse ;  /* 0x000000ffff1d7224 */ /* 0x100fe200078e0004 */
[----:B------:R-:W-:-:S04]  /*2bd0*/  IADD3 R6, PT, PT, R5, 0x587c5, R4 ;  /* 0x000587c505067810 */ /* 0x000fc80007ffe004 */
[----:B------:R-:W-:-:S05]  /*2be0*/  I2FP.F32.U32 R6, R6 ;  /* 0x0000000600067245 */ /* 0x000fca0000201000 */
[----:B------:R-:W-:Y:S02]  /*2bf0*/  FFMA R22, R6, R7, 7.314590599882819788e-10 ;  /* 0x30490fdb06167423 */ /* 0x000fe40000000007 */
[----:B01----:R-:W-:Y:S05]  /*2c00*/  @!P0 BRA `(.L_x_17) ;  /* 0x00000000000c8947 */ /* 0x003fea0003800000 */
[----:B------:R-:W-:-:S07]  /*2c10*/  MOV R15, 0x2c30 ;  /* 0x00002c30000f7802 */ /* 0x000fce0000000f00 */
[----:B------:R-:W-:Y:S05]  /*2c20*/  CALL.REL.NOINC `($__internal_2_$__cuda_sm20_sqrt_rn_f32_slowpath) ;  /* 0x0000003000c07944 */ /* 0x000fea0003c00000 */
[----:B------:R-:W-:Y:S05]  /*2c30*/  BRA `(.L_x_18) ;  /* 0x0000000000107947 */ /* 0x000fea0003800000 */
.L_x_17:
[----:B------:R-:W-:Y:S01]  /*2c40*/  FMUL.FTZ R30, R9, R8 ;  /* 0x00000008091e7220 */ /* 0x000fe20000410000 */
[----:B------:R-:W-:-:S03]  /*2c50*/  FMUL.FTZ R4, R8, 0.5 ;  /* 0x3f00000008047820 */ /* 0x000fc60000410000 */
[----:B------:R-:W-:-:S04]  /*2c60*/  FFMA R7, -R30, R30, R9 ;  /* 0x0000001e1e077223 */ /* 0x000fc80000000109 */
[----:B------:R-:W-:-:S07]  /*2c70*/  FFMA R30, R7, R4, R30 ;  /* 0x00000004071e7223 */ /* 0x000fce000000001e */
.L_x_18:
[----:B------:R-:W-:Y:S05]  /*2c80*/  BSYNC.RECONVERGENT B2 ;  /* 0x0000000000027941 */ /* 0x000fea0003800200 */
.L_x_16:
[----:B------:R-:W0:Y:S01]  /*2c90*/  MUFU.RSQ64H R15, R25 ;  /* 0x00000019000f7308 */ /* 0x000e220000001c00 */
[----:B------:R-:W-:Y:S02]  /*2ca0*/  VIADD R14, R25, 0xfcb00000 ;  /* 0xfcb00000190e7836 */ /* 0x000fe40000000000 */
[----:B------:R-:W-:Y:S01]  /*2cb0*/  FMUL.RZ R22, R22, 0.15915493667125701904 ;  /* 0x3e22f98316167820 */ /* 0x000fe2000040c000 */
[----:B------:R-:W-:Y:S01]  /*2cc0*/  IMAD.MOV.U32 R42, RZ, RZ, 0x0 ;  /* 0x00000000ff2a7424 */ /* 0x000fe200078e00ff */
[----:B------:R-:W-:Y:S01]  /*2cd0*/  UMOV UR4, 0x793dd97f ;  /* 0x793dd97f00047882 */ /* 0x000fe20000000000 */
[----:B------:R-:W-:Y:S01]  /*2ce0*/  IMAD.MOV.U32 R43, RZ, RZ, 0x3fd80000 ;  /* 0x3fd80000ff2b7424 */ /* 0x000fe200078e00ff */
[----:B------:R-:W-:Y:S01]  /*2cf0*/  ISETP.GE.U32.AND P0, PT, R14, 0x7ca00000, PT ;  /* 0x7ca000000e00780c */ /* 0x000fe20003f06070 */
[----:B------:R-:W-:Y:S01]  /*2d00*/  UMOV UR5, 0x3fa5a858 ;  /* 0x3fa5a85800057882 */ /* 0x000fe20000000000 */
[----:B------:R-:W1:Y:S01]  /*2d10*/  MUFU.SIN R9, R22 ;  /* 0x0000001600097308 */ /* 0x000e620000000400 */
[----:B------:R-:W-:Y:S01]  /*2d20*/  DADD R38, -R24, UR4 ;  /* 0x0000000418267e29 */ /* 0x000fe20008000100 */
[----:B------:R-:W-:Y:S01]  /*2d30*/  UMOV UR6, 0x6a161e4f ;  /* 0x6a161e4f00067882 */ /* 0x000fe20000000000 */
[----:B------:R-:W-:Y:S01]  /*2d40*/  UMOV UR7, 0x3fbef34d ;  /* 0x3fbef34d00077882 */ /* 0x000fe20000000000 */
[----:B------:R-:W-:Y:S01]  /*2d50*/  UMOV UR4, 0xe43390b7 ;  /* 0xe43390b700047882 */ /* 0x000fe20000000000 */
[----:B------:R-:W-:Y:S01]  /*2d60*/  UMOV UR5, 0x3f69e7c6 ;  /* 0x3f69e7c600057882 */ /* 0x000fe20000000000 */
[----:B------:R-:W-:Y:S02]  /*2d70*/  BSSY.RECONVERGENT B2, `(.L_x_19) ;  /* 0x0000017000027945 */ /* 0x000fe40003800200 */
[----:B------:R-:W2:Y:S01]  /*2d80*/  MUFU.COS R4, R22 ;  /* 0x0000001600047308 */ /* 0x000ea20000000000 */
[----:B0-----:R-:W-:-:S02]  /*2d90*/  DMUL R6, R14, R14 ;  /* 0x0000000e0e067228 */ /* 0x001fc40000000000 */
[----:B------:R-:W-:-:S06]  /*2da0*/  DMUL R38, R38, UR6 ;  /* 0x0000000626267c28 */ /* 0x000fcc0008000000 */
[----:B------:R-:W-:Y:S01]  /*2db0*/  DFMA R6, -R6, R24, 1 ;  /* 0x3ff000000606742b */ /* 0x000fe20000000118 */
[----:B-1----:R-:W-:-:S06]  /*2dc0*/  FMUL R20, R9, R30 ;  /* 0x0000001e09147220 */ /* 0x002fcc0000400000 */
[----:B------:R-:W0:Y:S01]  /*2dd0*/  F2F.F64.F32 R20, R20 ;  /* 0x0000001400147310 */ /* 0x000e220000201800 */
[----:B------:R-:W-:Y:S01]  /*2de0*/  DFMA R42, R6, R42, 0.5 ;  /* 0x3fe00000062a742b */ /* 0x000fe2000000002a */
[----:B--2---:R-:W-:Y:S01]  /*2df0*/  FMUL R30, R4, R30 ;  /* 0x0000001e041e7220 */ /* 0x004fe20000400000 */
[----:B------:R-:W-:-:S08]  /*2e00*/  DMUL R6, R14, R6 ;  /* 0x000000060e067228 */ /* 0x000fd00000000000 */
[----:B------:R-:W-:Y:S02]  /*2e10*/  DFMA R42, R42, R6, R14 ;  /* 0x000000062a2a722b */ /* 0x000fe4000000000e */
[----:B0-----:R-:W-:-:S06]  /*2e20*/  DMUL R20, R20, UR4 ;  /* 0x0000000414147c28 */ /* 0x001fcc0008000000 */
[----:B------:R-:W-:Y:S02]  /*2e30*/  DMUL R8, R42, R24 ;  /* 0x000000182a087228 */ /* 0x000fe40000000000 */
[----:B------:R-:W-:Y:S02]  /*2e40*/  VIADD R7, R43, 0xfff00000 ;  /* 0xfff000002b077836 */ /* 0x000fe40000000000 */
[----:B------:R-:W-:-:S04]  /*2e50*/  IMAD.MOV.U32 R6, RZ, RZ, R42 ;  /* 0x000000ffff067224 */ /* 0x000fc800078e002a */
[----:B------:R-:W-:-:S08]  /*2e60*/  DFMA R40, R8, -R8, R24 ;  /* 0x800000080828722b */ /* 0x000fd00000000018 */
[----:B------:R-:W-:Y:S01]  /*2e70*/  DFMA R44, R40, R6, R8 ;  /* 0x00000006282c722b */ /* 0x000fe20000000008 */
[----:B------:R-:W-:Y:S10]  /*2e80*/  @!P0 BRA `(.L_x_20) ;  /* 0x0000000000148947 */ /* 0x000ff40003800000 */
[----:B------:R-:W-:Y:S01]  /*2e90*/  IMAD.MOV.U32 R6, RZ, RZ, R42 ;  /* 0x000000ffff067224 */ /* 0x000fe200078e002a */
[----:B------:R-:W-:Y:S01]  /*2ea0*/  MOV R4, 0x2ee0 ;  /* 0x00002ee000047802 */ /* 0x000fe20000000f00 */
[----:B------:R-:W-:Y:S02]  /*2eb0*/  IMAD.MOV.U32 R22, RZ, RZ, R24 ;  /* 0x000000ffff167224 */ /* 0x000fe400078e0018 */
[----:B------:R-:W-:-:S07]  /*2ec0*/  IMAD.MOV.U32 R15, RZ, RZ, R25 ;  /* 0x000000ffff0f7224 */ /* 0x000fce00078e0019 */
[----:B------:R-:W-:Y:S05]  /*2ed0*/  CALL.REL.NOINC `($__internal_1_$__cuda_sm20_dsqrt_rn_f64_mediumpath_v1) ;  /* 0x0000002c00687944 */ /* 0x000fea0003c00000 */
.L_x_20:
[----:B------:R-:W-:Y:S05]  /*2ee0*/  BSYNC.RECONVERGENT B2 ;  /* 0x0000000000027941 */ /* 0x000fea0003800200 */
.L_x_19:
[----:B------:R-:W-:Y:S01]  /*2ef0*/  UMOV UR4, 0x6f0068dc ;  /* 0x6f0068dc00047882 */ /* 0x000fe20000000000 */
[----:B------:R-:W-:Y:S01]  /*2f00*/  UMOV UR5, 0x3fc50481 ;  /* 0x3fc5048100057882 */ /* 0x000fe20000000000 */
[----:B------:R-:W-:Y:S01]  /*2f10*/  IMAD.MOV.U32 R40, RZ, RZ, 0x0 ;  /* 0x00000000ff287424 */ /* 0x000fe200078e00ff */
[----:B------:R-:W-:Y:S01]  /*2f20*/  DMUL R44, R44, UR4 ;  /* 0x000000042c2c7c28 */ /* 0x000fe20008000000 */
[----:B------:R-:W-:Y:S01]  /*2f30*/  UMOV UR4, 0x88e368f1 ;  /* 0x88e368f100047882 */ /* 0x000fe20000000000 */
[----:B------:R-:W-:Y:S01]  /*2f40*/  UMOV UR5, 0x3ee4f8b5 ;  /* 0x3ee4f8b500057882 */ /* 0x000fe20000000000 */
[----:B------:R-:W-:Y:S01]  /*2f50*/  IMAD.MOV.U32 R41, RZ, RZ, 0x3fd80000 ;  /* 0x3fd80000ff297424 */ /* 0x000fe200078e00ff */
[C---:B------:R-:W-:Y:S01]  /*2f60*/  DADD R10, R20.reuse, R10 ;  /* 0x00000000140a7229 */ /* 0x040fe2000000000a */
[----:B------:R-:W-:Y:S01]  /*2f70*/  UMOV UR6, 0x6a161e4f ;  /* 0x6a161e4f00067882 */ /* 0x000fe20000000000 */
[----:B------:R-:W-:Y:S01]  /*2f80*/  UMOV UR7, 0x3fbef34d ;  /* 0x3fbef34d00077882 */ /* 0x000fe20000000000 */
[----:B------:R-:W-:Y:S01]  /*2f90*/  BSSY.RECONVERGENT B2, `(.L_x_21) ;  /* 0x0000021000027945 */ /* 0x000fe20003800200 */
[----:B------:R-:W-:-:S08]  /*2fa0*/  DMUL R44, R20, R44 ;  /* 0x0000002c142c7228 */ /* 0x000fd00000000000 */
[----:B------:R-:W-:Y:S01]  /*2fb0*/  DFMA R38, R38, UR4, R44 ;  /* 0x0000000426267c2b */ /* 0x000fe2000800002c */
[----:B------:R-:W-:Y:S01]  /*2fc0*/  UMOV UR4, 0x793dd97f ;  /* 0x793dd97f00047882 */ /* 0x000fe20000000000 */
[----:B------:R-:W-:-:S06]  /*2fd0*/  UMOV UR5, 0x3fa5a858 ;  /* 0x3fa5a85800057882 */ /* 0x000fcc0000000000 */
[----:B------:R-:W-:Y:S02]  /*2fe0*/  DADD R24, R38, R24 ;  /* 0x0000000026187229 */ /* 0x000fe40000000018 */
[----:B------:R-:W0:Y:S06]  /*2ff0*/  F2F.F64.F32 R38, R30 ;  /* 0x0000001e00267310 */ /* 0x000e2c0000201800 */
[----:B------:R-:W-:Y:S01]  /*3000*/  DADD R44, -R24, UR4 ;  /* 0x00000004182c7e29 */ /* 0x000fe20008000100 */
[----:B------:R-:W-:Y:S01]  /*3010*/  UMOV UR4, 0xe43390b7 ;  /* 0xe43390b700047882 */ /* 0x000fe20000000000 */
[----:B------:R-:W1:Y:S01]  /*3020*/  MUFU.RSQ64H R15, R25 ;  /* 0x00000019000f7308 */ /* 0x000e620000001c00 */
[----:B------:R-:W-:Y:S01]  /*3030*/  VIADD R14, R25, 0xfcb00000 ;  /* 0xfcb00000190e7836 */ /* 0x000fe20000000000 */
[----:B------:R-:W-:-:S04]  /*3040*/  UMOV UR5, 0x3f69e7c6 ;  /* 0x3f69e7c600057882 */ /* 0x000fc80000000000 */
[----:B------:R-:W-:Y:S01]  /*3050*/  ISETP.GE.U32.AND P0, PT, R14, 0x7ca00000, PT ;  /* 0x7ca000000e00780c */ /* 0x000fe20003f06070 */
[----:B0-----:R-:W-:Y:S02]  /*3060*/  DMUL R20, R38, UR4 ;  /* 0x0000000426147c28 */ /* 0x001fe40008000000 */
[----:B------:R-:W-:Y:S02]  /*3070*/  DMUL R38, R44, UR6 ;  /* 0x000000062c267c28 */ /* 0x000fe40008000000 */
[----:B-1----:R-:W-:-:S08]  /*3080*/  DMUL R6, R14, R14 ;  /* 0x0000000e0e067228 */ /* 0x002fd00000000000 */
[----:B------:R-:W-:-:S08]  /*3090*/  DFMA R6, R24, -R6, 1 ;  /* 0x3ff000001806742b */ /* 0x000fd00000000806 */
[----:B------:R-:W-:Y:S02]  /*30a0*/  DFMA R40, R6, R40, 0.5 ;  /* 0x3fe000000628742b */ /* 0x000fe40000000028 */
[----:B------:R-:W-:-:S08]  /*30b0*/  DMUL R6, R14, R6 ;  /* 0x000000060e067228 */ /* 0x000fd00000000000 */
[----:B------:R-:W-:-:S08]  /*30c0*/  DFMA R40, R40, R6, R14 ;  /* 0x000000062828722b */ /* 0x000fd0000000000e */
        /* <DEDUP_REMOVED lines=9> */
[----:B------:R-:W-:Y:S02]  /*3160*/  IMAD.MOV.U32 R41, RZ, RZ, R43 ;  /* 0x000000ffff297224 */ /* 0x000fe400078e002b */
[----:B------:R-:W-:Y:S02]  /*3170*/  IMAD.MOV.U32 R22, RZ, RZ, R24 ;  /* 0x000000ffff167224 */ /* 0x000fe400078e0018 */
[----:B------:R-:W-:-:S07]  /*3180*/  IMAD.MOV.U32 R15, RZ, RZ, R25 ;  /* 0x000000ffff0f7224 */ /* 0x000fce00078e0019 */
[----:B------:R-:W-:Y:S05]  /*3190*/  CALL.REL.NOINC `($__internal_1_$__cuda_sm20_dsqrt_rn_f64_mediumpath_v1) ;  /* 0x0000002800b87944 */ /* 0x000fea0003c00000 */
.L_x_22:
[----:B------:R-:W-:Y:S05]  /*31a0*/  BSYNC.RECONVERGENT B2 ;  /* 0x0000000000027941 */ /* 0x000fea0003800200 */
.L_x_21:
[----:B------:R-:W-:Y:S01]  /*31b0*/  UMOV UR4, 0x6f0068dc ;  /* 0x6f0068dc00047882 */ /* 0x000fe20000000000 */
[----:B------:R-:W-:Y:S01]  /*31c0*/  UMOV UR5, 0x3fc50481 ;  /* 0x3fc5048100057882 */ /* 0x000fe20000000000 */
[----:B------:R-:W-:Y:S01]  /*31d0*/  VIADD R3, R3, 0xb0f8a ;  /* 0x000b0f8a03037836 */ /* 0x000fe20000000000 */
[----:B------:R-:W-:Y:S01]  /*31e0*/  DMUL R44, R44, UR4 ;  /* 0x000000042c2c7c28 */ /* 0x000fe20008000000 */
[----:B------:R-:W-:Y:S01]  /*31f0*/  UMOV UR4, 0x88e368f1 ;  /* 0x88e368f100047882 */ /* 0x000fe20000000000 */
[----:B------:R-:W-:Y:S01]  /*3200*/  UMOV UR5, 0x3ee4f8b5 ;  /* 0x3ee4f8b500057882 */ /* 0x000fe20000000000 */
[----:B------:R-:W-:Y:S01]  /*3210*/  DADD R10, R10, R20 ;  /* 0x000000000a0a7229 */ /* 0x000fe20000000014 */
[----:B------:R-:W-:Y:S01]  /*3220*/  ISETP.NE.AND P0, PT, R3, 0x159fe14d, PT ;  /* 0x159fe14d0300780c */ /* 0x000fe20003f05270 */
[----:B------:R-:W-:Y:S02]  /*3230*/  VIADD R5, R5, 0xb0f8a ;  /* 0x000b0f8a05057836 */ /* 0x000fe40000000000 */
[----:B------:R-:W-:Y:S01]  /*3240*/  IMAD.MOV.U32 R30, RZ, RZ, R0 ;  /* 0x000000ffff1e7224 */ /* 0x000fe200078e0000 */
[----:B------:R-:W-:-:S08]  /*3250*/  DMUL R44, R20, R44 ;  /* 0x0000002c142c7228 */ /* 0x000fd00000000000 */
[----:B------:R-:W-:-:S08]  /*3260*/  DFMA R38, R38, UR4, R44 ;  /* 0x0000000426267c2b */ /* 0x000fd0000800002c */
[----:B------:R-:W-:Y:S01]  /*3270*/  DADD R24, R24, R38 ;  /* 0x0000000018187229 */ /* 0x000fe20000000026 */
[----:B------:R-:W-:Y:S10]  /*3280*/  @P0 BRA `(.L_x_23) ;  /* 0xfffffff400800947 */ /* 0x000ff4000383ffff */
[----:B------:R-:W-:Y:S05]  /*3290*/  BSYNC.RECONVERGENT B1 ;  /* 0x0000000000017941 */ /* 0x000fea0003800200 */
.L_x_15:
[----:B------:R-:W0:Y:S01]  /*32a0*/  MUFU.RSQ64H R15, R13 ;  /* 0x0000000d000f7308 */ /* 0x000e220000001c00 */
[----:B------:R-:W-:Y:S01]  /*32b0*/  VIADD R14, R13, 0xfcb00000 ;  /* 0xfcb000000d0e7836 */ /* 0x000fe20000000000 */
[----:B------:R-:W-:Y:S01]  /*32c0*/  UMOV UR4, 0x793dd97f ;  /* 0x793dd97f00047882 */ /* 0x000fe20000000000 */
[----:B------:R-:W-:Y:S01]  /*32d0*/  IMAD.MOV.U32 R38, RZ, RZ, 0x0 ;  /* 0x00000000ff267424 */ /* 0x000fe200078e00ff */
[----:B------:R-:W-:Y:S01]  /*32e0*/  UMOV UR5, 0x3fa5a858 ;  /* 0x3fa5a85800057882 */ /* 0x000fe20000000000 */
[----:B------:R-:W-:Y:S01]  /*32f0*/  IMAD.MOV.U32 R39, RZ, RZ, 0x3fd80000 ;  /* 0x3fd80000ff277424 */ /* 0x000fe200078e00ff */
[----:B------:R-:W-:Y:S01]  /*3300*/  ISETP.GE.U32.AND P0, PT, R14, 0x7ca00000, PT ;  /* 0x7ca000000e00780c */ /* 0x000fe20003f06070 */
[----:B------:R-:W-:Y:S01]  /*3310*/  DADD R20, -R12, UR4 ;  /* 0x000000040c147e29 */ /* 0x000fe20008000100 */
[----:B------:R-:W-:Y:S01]  /*3320*/  UMOV UR4, 0x6a161e4f ;  /* 0x6a161e4f00047882 */ /* 0x000fe20000000000 */
[----:B------:R-:W-:Y:S01]  /*3330*/  UMOV UR5, 0x3fbef34d ;  /* 0x3fbef34d00057882 */ /* 0x000fe20000000000 */
[----:B------:R-:W-:Y:S05]  /*3340*/  BSSY.RECONVERGENT B1, `(.L_x_24) ;  /* 0x0000014000017945 */ /* 0x000fea0003800200 */
[----:B------:R-:W-:-:S02]  /*3350*/  DMUL R20, R20, UR4 ;  /* 0x0000000414147c28 */ /* 0x000fc40008000000 */
[----:B0-----:R-:W-:-:S08]  /*3360*/  DMUL R6, R14, R14 ;  /* 0x0000000e0e067228 */ /* 0x001fd00000000000 */
[----:B------:R-:W-:-:S08]  /*3370*/  DFMA R6, -R6, R12, 1 ;  /* 0x3ff000000606742b */ /* 0x000fd0000000010c */
        /* <DEDUP_REMOVED lines=14> */
[----:B------:R-:W-:Y:S02]  /*3460*/  IMAD.MOV.U32 R42, RZ, RZ, R44 ;  /* 0x000000ffff2a7224 */ /* 0x000fe400078e002c */
[----:B------:R-:W-:-:S07]  /*3470*/  IMAD.MOV.U32 R43, RZ, RZ, R45 ;  /* 0x000000ffff2b7224 */ /* 0x000fce00078e002d */
.L_x_25:
[----:B------:R-:W-:Y:S05]  /*3480*/  BSYNC.RECONVERGENT B1 ;  /* 0x0000000000017941 */ /* 0x000fea0003800200 */
.L_x_24:
[----:B------:R-:W-:Y:S01]  /*3490*/  UMOV UR4, 0x6f0068dc ;  /* 0x6f0068dc00047882 */ /* 0x000fe20000000000 */
[----:B------:R-:W-:Y:S01]  /*34a0*/  UMOV UR5, 0x3fc50481 ;  /* 0x3fc5048100057882 */ /* 0x000fe20000000000 */
[----:B------:R-:W-:Y:S01]  /*34b0*/  DADD R6, R10, -R26 ;  /* 0x000000000a067229 */ /* 0x000fe2000000081a */
[----:B------:R-:W-:Y:S01]  /*34c0*/  IMAD.WIDE.U32 R8, R37, 0x8, R18 ;  /* 0x0000000825087825 */ /* 0x000fe200078e0012 */
[----:B------:R-:W-:Y:S01]  /*34d0*/  DMUL R42, R42, UR4 ;  /* 0x000000042a2a7c28 */ /* 0x000fe20008000000 */
[----:B------:R-:W-:Y:S01]  /*34e0*/  UMOV UR4, 0x47ae147b ;  /* 0x47ae147b00047882 */ /* 0x000fe20000000000 */
[----:B------:R-:W-:Y:S01]  /*34f0*/  UMOV UR5, 0x3f847ae1 ;  /* 0x3f847ae100057882 */ /* 0x000fe20000000000 */
[----:B------:R-:W-:Y:S02]  /*3500*/  VIADD R22, R5, 0xfffa783b ;  /* 0xfffa783b05167836 */ /* 0x000fe40000000000 */
[----:B------:R-:W-:Y:S02]  /*3510*/  IMAD.MOV.U32 R30, RZ, RZ, R0 ;  /* 0x000000ffff1e7224 */ /* 0x000fe400078e0000 */
[----:B------:R-:W-:Y:S01]  /*3520*/  IMAD.MOV.U32 R26, RZ, RZ, R10 ;  /* 0x000000ffff1a7224 */ /* 0x000fe200078e000a */
[----:B------:R-:W-:Y:S01]  /*3530*/  DMUL R6, R42, R6 ;  /* 0x000000062a067228 */ /* 0x000fe20000000000 */
[----:B------:R-:W-:-:S07]  /*3540*/  IMAD.MOV.U32 R27, RZ, RZ, R11 ;  /* 0x000000ffff1b7224 */ /* 0x000fce00078e000b */
[----:B------:R-:W-:-:S08]  /*3550*/  DFMA R6, R20, UR4, R6 ;  /* 0x0000000414067c2b */ /* 0x000fd00008000006 */
[----:B------:R-:W-:Y:S01]  /*3560*/  DADD R12, R6, R12 ;  /* 0x00000000060c7229 */ /* 0x000fe2000000000c */
[----:B------:R-:W-:-:S04]  /*3570*/  IMAD.WIDE.U32 R6, R37, 0x8, R16 ;  /* 0x0000000825067825 */ /* 0x000fc800078e0010 */
[----:B------:R-:W-:Y:S02]  /*3580*/  VIADD R37, R37, 0x1 ;  /* 0x0000000125257836 */ /* 0x000fe40000000000 */
[----:B------:R0:W-:Y:S04]  /*3590*/  ST.E.64 desc[UR36][R6.64], R12 ;  /* 0x0000000c06007985 */ /* 0x0001e8000c101b24 */
[----:B------:R0:W-:Y:S01]  /*35a0*/  ST.E.64 desc[UR36][R8.64], R24 ;  /* 0x0000001808007985 */ /* 0x0001e2000c101b24 */
[----:B------:R-:W-:-:S13]  /*35b0*/  ISETP.NE.AND P0, PT, R37, 0x64, PT ;  /* 0x000000642500780c */ /* 0x000fda0003f05270 */
[----:B0-----:R-:W-:Y:S05]  /*35c0*/  @P0 BRA `(.L_x_26) ;  /* 0xfffffff000a40947 */ /* 0x001fea000383ffff */
[----:B------:R-:W-:Y:S05]  /*35d0*/  BSYNC.RECONVERGENT B0 ;  /* 0x0000000000007941 */ /* 0x000fea0003800200 */
.L_x_14:
[----:B------:R-:W2:Y:S01]  /*35e0*/  LD.E.64 R4, desc[UR36][R18.64+0x318] ;  /* 0x0003182412047980 */ /* 0x000ea2000c101b00 */
[----:B------:R-:W0:Y:S01]  /*35f0*/  S2UR UR5, SR_CgaCtaId ;  /* 0x00000000000579c3 */ /* 0x000e220000008800 */
[----:B------:R-:W-:Y:S01]  /*3600*/  UMOV UR4, 0x400 ;  /* 0x0000040000047882 */ /* 0x000fe20000000000 */
[----:B------:R-:W-:Y:S01]  /*3610*/  BSSY.RECONVERGENT B0, `(.L_x_27) ;  /* 0x0000088000007945 */ /* 0x000fe20003800200 */
[----:B------:R-:W-:Y:S01]  /*3620*/  UIADD3 UR4, UPT, UPT, UR4, 0x320, URZ ;  /* 0x0000032004047890 */ /* 0x000fe2000fffe0ff */
[----:B------:R-:W-:Y:S01]  /*3630*/  IMAD.MOV.U32 R3, RZ, RZ, RZ ;  /* 0x000000ffff037224 */ /* 0x000fe200078e00ff */
[----:B------:R-:W-:Y:S01]  /*3640*/  CS2R R12, SRZ ;  /* 0x00000000000c7805 */ /* 0x000fe2000001ff00 */
[----:B------:R-:W-:Y:S02]  /*3650*/  IMAD.MOV.U32 R43, RZ, RZ, RZ ;  /* 0x000000ffff2b7224 */ /* 0x000fe400078e00ff */
[----:B------:R-:W-:Y:S01]  /*3660*/  IMAD.MOV.U32 R45, RZ, RZ, RZ ;  /* 0x000000ffff2d7224 */ /* 0x000fe200078e00ff */
[----:B0-----:R-:W-:-:S06]  /*3670*/  ULEA UR4, UR5, UR4, 0x18 ;  /* 0x0000000405047291 */ /* 0x001fcc000f8ec0ff */
[----:B------:R-:W-:-:S05]  /*3680*/  LEA R7, R33, UR4, 0x3 ;  /* 0x0000000421077c11 */ /* 0x000fca000f8e18ff */
[----:B--2---:R0:W-:Y:S02]  /*3690*/  STS.64 [R7], R4 ;  /* 0x0000000407007388 */ /* 0x0041e40000000a00 */
.L_x_43:
[C---:B0-----:R-:W-:Y:S02]  /*36a0*/  IADD3 R4, P0, PT, R43.reuse, R18, RZ ;  /* 0x000000122b047210 */ /* 0x041fe40007f1e0ff */
[----:B------:R-:W-:-:S03]  /*36b0*/  IADD3 R6, P1, PT, R43, R16, RZ ;  /* 0x000000102b067210 */ /* 0x000fc60007f3e0ff */
[C---:B------:R-:W-:Y:S02]  /*36c0*/  IMAD.X R5, R45.reuse, 0x1, R19, P0 ;  /* 0x000000012d057824 */ /* 0x040fe400000e0613 */
[----:B------:R-:W-:-:S03]  /*36d0*/  IMAD.X R7, R45, 0x1, R17, P1 ;  /* 0x000000012d077824 */ /* 0x000fc600008e0611 */
[----:B------:R-:W2:Y:S04]  /*36e0*/  LD.E.64 R10, desc[UR36][R4.64] ;  /* 0x00000024040a7980 */ /* 0x000ea8000c101b00 */
[----:B------:R-:W2:Y:S01]  /*36f0*/  LD.E.64 R8, desc[UR36][R6.64] ;  /* 0x0000002406087980 */ /* 0x000ea2000c101b00 */
[----:B------:R-:W-:Y:S01]  /*3700*/  VIADD R3, R3, 0x4 ;  /* 0x0000000403037836 */ /* 0x000fe20000000000 */
[----:B------:R-:W-:Y:S01]  /*3710*/  BSSY.RECONVERGENT B1, `(.L_x_28) ;  /* 0x0000007000017945 */ /* 0x000fe20003800200 */
[----:B------:R-:W-:-:S03]  /*3720*/  MOV R0, 0x3780 ;  /* 0x0000378000007802 */ /* 0x000fc60000000f00 */
[----:B------:R-:W-:Y:S01]  /*3730*/  ISETP.NE.AND P0, PT, R3, 0x64, PT ;  /* 0x000000640300780c */ /* 0x000fe20003f05270 */
[----:B--2---:R-:W-:-:S08]  /*3740*/  DADD R10, R10, -R8 ;  /* 0x000000000a0a7229 */ /* 0x004fd00000000808 */
[----:B------:R-:W-:-:S10]  /*3750*/  DADD R20, -RZ, |R10| ;  /* 0x00000000ff147229 */ /* 0x000fd4000000050a */
[----:B------:R-:W-:-:S07]  /*3760*/  IMAD.MOV.U32 R34, RZ, RZ, R21 ;  /* 0x000000ffff227224 */ /* 0x000fce00078e0015 */
[----:B------:R-:W-:Y:S05]  /*3770*/  CALL.REL.NOINC `($_Z17euler_for_unknownPdS_$__internal_accurate_pow) ;  /* 0x00000028004c7944 */ /* 0x000fea0003c00000 */
[----:B------:R-:W-:Y:S05]  /*3780*/  BSYNC.RECONVERGENT B1 ;  /* 0x0000000000017941 */ /* 0x000fea0003800200 */
.L_x_28:
[----:B------:R-:W2:Y:S04]  /*3790*/  LD.E.64 R20, desc[UR36][R4.64+0x8] ;  /* 0x0000082404147980 */ /* 0x000ea8000c101b00 */
[----:B------:R-:W2:Y:S01]  /*37a0*/  LD.E.64 R22, desc[UR36][R6.64+0x8] ;  /* 0x0000082406167980 */ /* 0x000ea2000c101b00 */
[C---:B------:R-:W-:Y:S01]  /*37b0*/  DADD R8, R10.reuse, 2 ;  /* 0x400000000a087429 */ /* 0x040fe20000000000 */
[----:B------:R-:W-:Y:S01]  /*37c0*/  BSSY.RECONVERGENT B1, `(.L_x_29) ;  /* 0x0000010000017945 */ /* 0x000fe20003800200 */
[C---:B------:R-:W-:Y:S02]  /*37d0*/  DSETP.NEU.AND P1, PT, R10.reuse, RZ, PT ;  /* 0x000000ff0a00722a */ /* 0x040fe40003f2d000 */
[----:B------:R-:W-:-:S04]  /*37e0*/  DSETP.NEU.AND P3, PT, R10, 1, PT ;  /* 0x3ff000000a00742a */ /* 0x000fc80003f6d000 */
[----:B------:R-:W-:Y:S02]  /*37f0*/  FSEL R14, R14, RZ, P1 ;  /* 0x000000ff0e0e7208 */ /* 0x000fe40000800000 */
[----:B------:R-:W-:Y:S02]  /*3800*/  LOP3.LUT R0, R9, 0x7ff00000, RZ, 0xc0, !PT ;  /* 0x7ff0000009007812 */ /* 0x000fe400078ec0ff */
[----:B------:R-:W-:Y:S02]  /*3810*/  FSEL R15, R24, RZ, P1 ;  /* 0x000000ff180f7208 */ /* 0x000fe40000800000 */
[----:B------:R-:W-:Y:S01]  /*3820*/  ISETP.NE.AND P2, PT, R0, 0x7ff00000, PT ;  /* 0x7ff000000000780c */ /* 0x000fe20003f45270 */
[----:B--2---:R-:W-:-:S08]  /*3830*/  DADD R8, R20, -R22 ;  /* 0x0000000014087229 */ /* 0x004fd00000000816 */
[----:B------:R-:W-:-:S04]  /*3840*/  DADD R20, -RZ, |R8| ;  /* 0x00000000ff147229 */ /* 0x000fc80000000508 */
[----:B------:R-:W-:Y:S07]  /*3850*/  @P2 BRA `(.L_x_30) ;  /* 0x0000000000182947 */ /* 0x000fee0003800000 */
[----:B------:R-:W-:-:S14]  /*3860*/  DSETP.NAN.AND P1, PT, R10, R10, PT ;  /* 0x0000000a0a00722a */ /* 0x000fdc0003f28000 */
[----:B------:R-:W-:Y:S01]  /*3870*/  @P1 DADD R14, R10, 2 ;  /* 0x400000000a0e1429 */ /* 0x000fe20000000000 */
[----:B------:R-:W-:Y:S10]  /*3880*/  @P1 BRA `(.L_x_30) ;  /* 0x00000000000c1947 */ /* 0x000ff40003800000 */
[----:B------:R-:W-:-:S14]  /*3890*/  DSETP.NEU.AND P1, PT, |R10|, +INF , PT ;  /* 0x7ff000000a00742a */ /* 0x000fdc0003f2d200 */
[----:B------:R-:W-:Y:S02]  /*38a0*/  @!P1 IMAD.MOV.U32 R14, RZ, RZ, 0x0 ;  /* 0x00000000ff0e9424 */ /* 0x000fe400078e00ff */
[----:B------:R-:W-:-:S07]  /*38b0*/  @!P1 IMAD.MOV.U32 R15, RZ, RZ, 0x7ff00000 ;  /* 0x7ff00000ff0f9424 */ /* 0x000fce00078e00ff */
.L_x_30:
[----:B------:R-:W-:Y:S05]  /*38c0*/  BSYNC.RECONVERGENT B1 ;  /* 0x0000000000017941 */ /* 0x000fea0003800200 */
.L_x_29:
[----:B------:R-:W-:Y:S01]  /*38d0*/  FSEL R10, R14, RZ, P3 ;  /* 0x000000ff0e0a7208 */ /* 0x000fe20001800000 */
[----:B------:R-:W-:Y:S01]  /*38e0*/  BSSY.RECONVERGENT B1, `(.L_x_31) ;  /* 0x0000006000017945 */ /* 0x000fe20003800200 */
[----:B------:R-:W-:Y:S01]  /*38f0*/  FSEL R11, R15, 1.875, P3 ;  /* 0x3ff000000f0b7808 */ /* 0x000fe20001800000 */
[----:B------:R-:W-:Y:S01]  /*3900*/  IMAD.MOV.U32 R34, RZ, RZ, R21 ;  /* 0x000000ffff227224 */ /* 0x000fe200078e0015 */
[----:B------:R-:W-:-:S04]  /*3910*/  MOV R0, 0x3940 ;  /* 0x0000394000007802 */ /* 0x000fc80000000f00 */
[----:B------:R-:W-:-:S11]  /*3920*/  DADD R10, R12, R10 ;  /* 0x000000000c0a7229 */ /* 0x000fd6000000000a */
[----:B------:R-:W-:Y:S05]  /*3930*/  CALL.REL.NOINC `($_Z17euler_for_unknownPdS_$__internal_accurate_pow) ;  /* 0x0000002400dc7944 */ /* 0x000fea0003c00000 */
[----:B------:R-:W-:Y:S05]  /*3940*/  BSYNC.RECONVERGENT B1 ;  /* 0x0000000000017941 */ /* 0x000fea0003800200 */
.L_x_31:
[C---:B------:R-:W-:Y:S01]  /*3950*/  DADD R12, R8.reuse, 2 ;  /* 0x40000000080c7429 */ /* 0x040fe20000000000 */
[----:B------:R-:W-:Y:S01]  /*3960*/  BSSY.RECONVERGENT B1, `(.L_x_32) ;  /* 0x000000f000017945 */ /* 0x000fe20003800200 */
[----:B------:R-:W-:-:S06]  /*3970*/  DSETP.NEU.AND P1, PT, R8, RZ, PT ;  /* 0x000000ff0800722a */ /* 0x000fcc0003f2d000 */
[----:B------:R-:W-:Y:S02]  /*3980*/  FSEL R14, R14, RZ, P1 ;  /* 0x000000ff0e0e7208 */ /* 0x000fe40000800000 */
[----:B------:R-:W-:Y:S02]  /*3990*/  LOP3.LUT R12, R13, 0x7ff00000, RZ, 0xc0, !PT ;  /* 0x7ff000000d0c7812 */ /* 0x000fe400078ec0ff */
[----:B------:R-:W-:Y:S02]  /*39a0*/  FSEL R15, R24, RZ, P1 ;  /* 0x000000ff180f7208 */ /* 0x000fe40000800000 */
[----:B------:R-:W-:-:S13]  /*39b0*/  ISETP.NE.AND P2, PT, R12, 0x7ff00000, PT ;  /* 0x7ff000000c00780c */ /* 0x000fda0003f45270 */
[----:B------:R-:W-:Y:S05]  /*39c0*/  @P2 BRA `(.L_x_33) ;  /* 0x0000000000202947 */ /* 0x000fea0003800000 */
[----:B------:R-:W-:-:S14]  /*39d0*/  DSETP.NAN.AND P1, PT, R8, R8, PT ;  /* 0x000000080800722a */ /* 0x000fdc0003f28000 */
[----:B------:R-:W-:Y:S05]  /*39e0*/  @P1 BRA `(.L_x_34) ;  /* 0x0000000000141947 */ /* 0x000fea0003800000 */
[----:B------:R-:W-:-:S14]  /*39f0*/  DSETP.NEU.AND P1, PT, |R8|, +INF , PT ;  /* 0x7ff000000800742a */ /* 0x000fdc0003f2d200 */
[----:B------:R-:W-:Y:S05]  /*3a00*/  @P1 BRA `(.L_x_33) ;  /* 0x0000000000101947 */ /* 0x000fea0003800000 */
[----:B------:R-:W-:Y:S02]  /*3a10*/  IMAD.MOV.U32 R14, RZ, RZ, 0x0 ;  /* 0x00000000ff0e7424 */ /* 0x000fe400078e00ff */
[----:B------:R-:W-:Y:S01]  /*3a20*/  IMAD.MOV.U32 R15, RZ, RZ, 0x7ff00000 ;  /* 0x7ff00000ff0f7424 */ /* 0x000fe200078e00ff */
[----:B------:R-:W-:Y:S06]  /*3a30*/  BRA `(.L_x_33) ;  /* 0x0000000000047947 */ /* 0x000fec0003800000 */
.L_x_34:
[----:B------:R-:W-:-:S11]  /*3a40*/  DADD R14, R8, 2 ;  /* 0x40000000080e7429 */ /* 0x000fd60000000000 */
.L_x_33:
[----:B------:R-:W-:Y:S05]  /*3a50*/  BSYNC.RECONVERGENT B1 ;  /* 0x0000000000017941 */ /* 0x000fea0003800200 */
.L_x_32:
[----:B------:R-:W2:Y:S04]  /*3a60*/  LD.E.64 R12, desc[UR36][R4.64+0x10] ;  /* 0x00001024040c7980 */ /* 0x000ea8000c101b00 */
[----:B------:R-:W2:Y:S01]  /*3a70*/  LD.E.64 R20, desc[UR36][R6.64+0x10] ;  /* 0x0000102406147980 */ /* 0x000ea2000c101b00 */
[----:B------:R-:W-:Y:S01]  /*3a80*/  DSETP.NEU.AND P1, PT, R8, 1, PT ;  /* 0x3ff000000800742a */ /* 0x000fe20003f2d000 */
[----:B------:R-:W-:Y:S01]  /*3a90*/  BSSY.RECONVERGENT B1, `(.L_x_35) ;  /* 0x0000009000017945 */ /* 0x000fe20003800200 */
[----:B------:R-:W-:-:S04]  /*3aa0*/  MOV R0, 0x3b20 ;  /* 0x00003b2000007802 */ /* 0x000fc80000000f00 */
[----:B------:R-:W-:Y:S02]  /*3ab0*/  FSEL R8, R14, RZ, P1 ;  /* 0x000000ff0e087208 */ /* 0x000fe40000800000 */
[----:B------:R-:W-:-:S06]  /*3ac0*/  FSEL R9, R15, 1.875, P1 ;  /* 0x3ff000000f097808 */ /* 0x000fcc0000800000 */
[----:B------:R-:W-:Y:S02]  /*3ad0*/  DADD R10, R10, R8 ;  /* 0x000000000a0a7229 */ /* 0x000fe40000000008 */
[----:B--2---:R-:W-:-:S08]  /*3ae0*/  DADD R12, R12, -R20 ;  /* 0x000000000c0c7229 */ /* 0x004fd00000000814 */
[----:B------:R-:W-:-:S10]  /*3af0*/  DADD R20, -RZ, |R12| ;  /* 0x00000000ff147229 */ /* 0x000fd4000000050c */
[----:B------:R-:W-:-:S07]  /*3b00*/  IMAD.MOV.U32 R34, RZ, RZ, R21 ;  /* 0x000000ffff227224 */ /* 0x000fce00078e0015 */
[----:B------:R-:W-:Y:S05]  /*3b10*/  CALL.REL.NOINC `($_Z17euler_for_unknownPdS_$__internal_accurate_pow) ;  /* 0x0000002400647944 */ /* 0x000fea0003c00000 */
[----:B------:R-:W-:Y:S05]  /*3b20*/  BSYNC.RECONVERGENT B1 ;  /* 0x0000000000017941 */ /* 0x000fea0003800200 */
.L_x_35:
        /* <DEDUP_REMOVED lines=15> */
.L_x_38:
[----:B------:R-:W-:-:S11]  /*3c20*/  DADD R14, R12, 2 ;  /* 0x400000000c0e7429 */ /* 0x000fd60000000000 */
.L_x_37:
[----:B------:R-:W-:Y:S05]  /*3c30*/  BSYNC.RECONVERGENT B1 ;  /* 0x0000000000017941 */ /* 0x000fea0003800200 */
.L_x_36:
        /* <DEDUP_REMOVED lines=13> */
.L_x_39:
        /* <DEDUP_REMOVED lines=15> */
.L_x_42:
[----:B------:R-:W-:-:S11]  /*3e00*/  DADD R14, R8, 2 ;  /* 0x40000000080e7429 */ /* 0x000fd60000000000 */
.L_x_41:
[----:B------:R-:W-:Y:S05]  /*3e10*/  BSYNC.RECONVERGENT B1 ;  /* 0x0000000000017941 */ /* 0x000fea0003800200 */
.L_x_40:
[----:B------:R-:W-:-:S06]  /*3e20*/  DSETP.NEU.AND P1, PT, R8, 1, PT ;  /* 0x3ff000000800742a */ /* 0x000fcc0003f2d000 */
[----:B------:R-:W-:Y:S02]  /*3e30*/  FSEL R12, R14, RZ, P1 ;  /* 0x000000ff0e0c7208 */ /* 0x000fe40000800000 */
[----:B------:R-:W-:Y:S02]  /*3e40*/  FSEL R13, R15, 1.875, P1 ;  /* 0x3ff000000f0d7808 */ /* 0x000fe40000800000 */
[----:B------:R-:W-:-:S04]  /*3e50*/  IADD3 R43, P1, PT, R43, 0x20, RZ ;  /* 0x000000202b2b7810 */ /* 0x000fc80007f3e0ff */
[----:B------:R-:W-:Y:S01]  /*3e60*/  DADD R12, R10, R12 ;  /* 0x000000000a0c7229 */ /* 0x000fe2000000000c */
[----:B------:R-:W-:Y:S01]  /*3e70*/  IMAD.X R45, RZ, RZ, R45, P1 ;  /* 0x000000ffff2d7224 */ /* 0x000fe200008e062d */
[----:B------:R-:W-:Y:S09]  /*3e80*/  @P0 BRA `(.L_x_43) ;  /* 0xfffffff800040947 */ /* 0x000ff2000383ffff */
[----:B------:R-:W-:Y:S05]  /*3e90*/  BSYNC.RECONVERGENT B0 ;  /* 0x0000000000007941 */ /* 0x000fea0003800200 */
.L_x_27:
[----:B------:R-:W0:Y:S01]  /*3ea0*/  S2UR UR5, SR_CgaCtaId ;  /* 0x00000000000579c3 */ /* 0x000e220000008800 */
[----:B------:R-:W-:Y:S01]  /*3eb0*/  UMOV UR4, 0x400 ;  /* 0x0000040000047882 */ /* 0x000fe20000000000 */
[----:B------:R-:W-:Y:S01]  /*3ec0*/  MOV R22, 0x8 ;  /* 0x0000000800167802 */ /* 0x000fe20000000f00 */
[----:B------:R-:W-:Y:S02]  /*3ed0*/  IMAD.MOV.U32 R4, RZ, RZ, R16 ;  /* 0x000000ffff047224 */ /* 0x000fe400078e0010 */
[----:B------:R-:W-:-:S03]  /*3ee0*/  IMAD.MOV.U32 R5, RZ, RZ, R17 ;  /* 0x000000ffff057224 */ /* 0x000fc600078e0011 */
[----:B------:R1:W2:Y:S01]  /*3ef0*/  LDC.64 R6, c[0x4][R22] ;  /* 0x0100000016067b82 */ /* 0x0002a20000000a00 */
[----:B0-----:R-:W-:-:S06]  /*3f00*/  ULEA UR4, UR5, UR4, 0x18 ;  /* 0x0000000405047291 */ /* 0x001fcc000f8ec0ff */
[----:B------:R-:W-:-:S05]  /*3f10*/  LEA R3, R33, UR4, 0x3 ;  /* 0x0000000421037c11 */ /* 0x000fca000f8e18ff */
[----:B------:R1:W-:Y:S02]  /*3f20*/  STS.64 [R3], R12 ;  /* 0x0000000c03007388 */ /* 0x0003e40000000a00 */
[----:B------:R-:W-:-:S07]  /*3f30*/  LEPC R20, `(.L_x_44) ;  /* 0x000000001014794e */ /* 0x000fce0000000000 */
[----:B-12---:R-:W-:Y:S05]  /*3f40*/  CALL.ABS.NOINC R6 ;  /* 0x0000000006007343 */ /* 0x006fea0003c00000 */
.L_x_44:
[----:B------:R-:W0:Y:S01]  /*3f50*/  LDC.64 R22, c[0x4][R22] ;  /* 0x0100000016167b82 */ /* 0x000e220000000a00 */
[----:B------:R-:W-:Y:S02]  /*3f60*/  IMAD.MOV.U32 R4, RZ, RZ, R18 ;  /* 0x000000ffff047224 */ /* 0x000fe400078e0012 */
[----:B------:R-:W-:-:S07]  /*3f70*/  IMAD.MOV.U32 R5, RZ, RZ, R19 ;  /* 0x000000ffff057224 */ /* 0x000fce00078e0013 */
[----:B------:R-:W-:-:S07]  /*3f80*/  LEPC R20, `(.L_x_0) ;  /* 0x000000001014794e */ /* 0x000fce0000000000 */
[----:B0-----:R-:W-:Y:S05]  /*3f90*/  CALL.ABS.NOINC R22 ;  /* 0x0000000016007343 */ /* 0x001fea0003c00000 */
.L_x_0:
[----:B------:R-:W-:Y:S05]  /*3fa0*/  WARPSYNC.ALL ;  /* 0x0000000000007948 */ /* 0x000fea0003800000 */
[----:B------:R-:W-:Y:S01]  /*3fb0*/  BAR.SYNC.DEFER_BLOCKING 0x0 ;  /* 0x0000000000007b1d */ /* 0x000fe20000010000 */
[----:B------:R-:W-:-:S13]  /*3fc0*/  ISETP.NE.AND P0, PT, R33, RZ, PT ;  /* 0x000000ff2100720c */ /* 0x000fda0003f05270 */
[----:B------:R-:W-:Y:S05]  /*3fd0*/  @P0 EXIT ;  /* 0x000000000000094d */ /* 0x000fea0003800000 */
[C---:B------:R-:W-:Y:S01]  /*3fe0*/  ISETP.GE.U32.AND P0, PT, R32.reuse, 0x4, PT ;  /* 0x000000042000780c */ /* 0x040fe20003f06070 */
[----:B------:R0:W1:Y:S01]  /*3ff0*/  I2F.F64.U32 R12, R32 ;  /* 0x00000020000c7312 */ /* 0x0000620000201800 */
[----:B------:R-:W-:Y:S01]  /*4000*/  LOP3.LUT R0, R32, 0x3, RZ, 0xc0, !PT ;  /* 0x0000000320007812 */ /* 0x000fe200078ec0ff */
[----:B------:R-:W-:Y:S01]  /*4010*/  IMAD.MOV.U32 R15, RZ, RZ, RZ ;  /* 0x000000ffff0f7224 */ /* 0x000fe200078e00ff */
[----:B------:R-:W-:Y:S02]  /*4020*/  CS2R R10, SRZ ;  /* 0x00000000000a7805 */ /* 0x000fe4000001ff00 */
[----:B------:R-:W-:-:S07]  /*4030*/  CS2R R8, SRZ ;  /* 0x0000000000087805 */ /* 0x000fce000001ff00 */
[----:B0-----:R-:W-:Y:S05]  /*4040*/  @!P0 BRA `(.L_x_45) ;  /* 0x0000000c000c8947 */ /* 0x001fea0003800000 */
[----:B------:R-:W0:Y:S01]  /*4050*/  S2UR UR5, SR_CgaCtaId ;  /* 0x00000000000579c3 */ /* 0x000e220000008800 */
[----:B------:R-:W-:Y:S01]  /*4060*/  UMOV UR4, 0x400 ;  /* 0x0000040000047882 */ /* 0x000fe20000000000 */
[----:B------:R-:W-:Y:S02]  /*4070*/  LOP3.LUT R15, R32, 0x7fc, RZ, 0xc0, !PT ;  /* 0x000007fc200f7812 */ /* 0x000fe400078ec0ff */
[----:B------:R-:W-:Y:S01]  /*4080*/  CS2R R10, SRZ ;  /* 0x00000000000a7805 */ /* 0x000fe2000001ff00 */
[----:B0-----:R-:W-:-:S03]  /*4090*/  ULEA UR6, UR5, UR4, 0x18 ;  /* 0x0000000405067291 */ /* 0x001fc6000f8ec0ff */
[----:B------:R-:W-:-:S09]  /*40a0*/  UMOV UR4, URZ ;  /* 0x000000ff00047c82 */ /* 0x000fd20008000000 */
.L_x_58:
[----:B------:R-:W0:Y:S01]  /*40b0*/  S2UR UR7, SR_CgaCtaId ;  /* 0x00000000000779c3 */ /* 0x000e220000008800 */
[----:B------:R-:W-:Y:S01]  /*40c0*/  VIADD R3, R2, UR4 ;  /* 0x0000000402037c36 */ /* 0x000fe20008000000 */
[----:B------:R-:W-:Y:S02]  /*40d0*/  UMOV UR5, 0x400 ;  /* 0x0000040000057882 */ /* 0x000fe40000000000 */
[----:B------:R-:W-:Y:S02]  /*40e0*/  UIADD3 UR5, UPT, UPT, UR5, 0x320, URZ ;  /* 0x0000032005057890 */ /* 0x000fe4000fffe0ff */
[----:B------:R-:W-:Y:S02]  /*40f0*/  ISETP.GT.U32.AND P0, PT, R3, 0x3e7, PT ;  /* 0x000003e70300780c */ /* 0x000fe40003f04070 */
[----:B0-----:R-:W-:Y:S02]  /*4100*/  ULEA UR5, UR7, UR5, 0x18 ;  /* 0x0000000507057291 */ /* 0x001fe4000f8ec0ff */
[----:B------:R-:W-:-:S02]  /*4110*/  ULEA UR7, UR4, UR6, 0x3 ;  /* 0x0000000604077291 */ /* 0x000fc4000f8e18ff */
[----:B------:R-:W-:Y:S02]  /*4120*/  ULEA UR5, UR4, UR5, 0x3 ;  /* 0x0000000504057291 */ /* 0x000fe4000f8e18ff */
[----:B------:R-:W-:-:S06]  /*4130*/  UIADD3 UR4, UPT, UPT, UR4, 0x4, URZ ;  /* 0x0000000404047890 */ /* 0x000fcc000fffe0ff */
[----:B------:R-:W-:Y:S01]  /*4140*/  ISETP.NE.AND P1, PT, R15, UR4, PT ;  /* 0x000000040f007c0c */ /* 0x000fe2000bf25270 */
[----:B------:R-:W-:-:S12]  /*4150*/  @P0 BRA `(.L_x_46) ;  /* 0x0000000000a80947 */ /* 0x000fd80003800000 */
[----:B-1----:R-:W0:Y:S01]  /*4160*/  MUFU.RCP64H R5, R13 ;  /* 0x0000000d00057308 */ /* 0x002e220000001800 */
[----:B------:R-:W-:Y:S01]  /*4170*/  IMAD.MOV.U32 R4, RZ, RZ, 0x1 ;  /* 0x00000001ff047424 */ /* 0x000fe200078e00ff */
[----:B------:R-:W1:Y:S05]  /*4180*/  LDS.64 R18, [UR7] ;  /* 0x00000007ff127984 */ /* 0x000e6a0008000a00 */
[----:B0-----:R-:W-:-:S08]  /*4190*/  DFMA R6, -R12, R4, 1 ;  /* 0x3ff000000c06742b */ /* 0x001fd00000000104 */
[----:B------:R-:W-:-:S08]  /*41a0*/  DFMA R6, R6, R6, R6 ;  /* 0x000000060606722b */ /* 0x000fd00000000006 */
[----:B------:R-:W-:-:S08]  /*41b0*/  DFMA R6, R4, R6, R4 ;  /* 0x000000060406722b */ /* 0x000fd00000000004 */
[----:B------:R-:W-:Y:S01]  /*41c0*/  DFMA R4, -R12, R6, 1 ;  /* 0x3ff000000c04742b */ /* 0x000fe20000000106 */
[----:B-1----:R-:W-:-:S07]  /*41d0*/  FSETP.GEU.AND P2, PT, |R19|, 6.5827683646048100446e-37, PT ;  /* 0x036000001300780b */ /* 0x002fce0003f4e200 */
[----:B------:R-:W-:-:S08]  /*41e0*/  DFMA R4, R6, R4, R6 ;  /* 0x000000040604722b */ /* 0x000fd00000000006 */
[----:B------:R-:W-:-:S08]  /*41f0*/  DMUL R6, R18, R4 ;  /* 0x0000000412067228 */ /* 0x000fd00000000000 */
[----:B------:R-:W-:-:S08]  /*4200*/  DFMA R16, -R12, R6, R18 ;  /* 0x000000060c10722b */ /* 0x000fd00000000112 */
[----:B------:R-:W-:-:S10]  /*4210*/  DFMA R4, R4, R16, R6 ;  /* 0x000000100404722b */ /* 0x000fd40000000006 */
[----:B------:R-:W-:-:S05]  /*4220*/  FFMA R6, RZ, R13, R5 ;  /* 0x0000000dff067223 */ /* 0x000fca0000000005 */
[----:B------:R-:W-:-:S13]  /*4230*/  FSETP.GT.AND P0, PT, |R6|, 1.469367938527859385e-39, PT ;  /* 0x001000000600780b */ /* 0x000fda0003f04200 */
[----:B------:R-:W-:Y:S05]  /*4240*/  @P0 BRA P2, `(.L_x_47) ;  /* 0x0000000000100947 */ /* 0x000fea0001000000 */
[----:B------:R-:W-:Y:S01]  /*4250*/  IMAD.MOV.U32 R6, RZ, RZ, R12 ;  /* 0x000000ffff067224 */ /* 0x000fe200078e000c */
[----:B------:R-:W-:Y:S01]  /*4260*/  MOV R22, 0x4290 ;  /* 0x0000429000167802 */ /* 0x000fe20000000f00 */
[----:B------:R-:W-:-:S07]  /*4270*/  IMAD.MOV.U32 R7, RZ, RZ, R13 ;  /* 0x000000ffff077224 */ /* 0x000fce00078e000d */
[----:B------:R-:W-:Y:S05]  /*4280*/  CALL.REL.NOINC `($__internal_0_$__cuda_sm20_div_rn_f64_full) ;  /* 0x0000001400107944 */ /* 0x000fea0003c00000 */
.L_x_47:
[----:B------:R-:W0:Y:S01]  /*4290*/  MUFU.RCP64H R7, R13 ;  /* 0x0000000d00077308 */ /* 0x000e220000001800 */
[----:B------:R-:W-:Y:S01]  /*42a0*/  IMAD.MOV.U32 R6, RZ, RZ, 0x1 ;  /* 0x00000001ff067424 */ /* 0x000fe200078e00ff */
[----:B------:R-:W1:Y:S01]  /*42b0*/  LDS.64 R18, [UR5] ;  /* 0x00000005ff127984 */ /* 0x000e620008000a00 */
[----:B------:R-:W-:-:S04]  /*42c0*/  DADD R8, R8, R4 ;  /* 0x0000000008087229 */ /* 0x000fc80000000004 */
        /* <DEDUP_REMOVED lines=16> */
[----:B------:R-:W-:Y:S02]  /*43d0*/  IMAD.MOV.U32 R6, RZ, RZ, R4 ;  /* 0x000000ffff067224 */ /* 0x000fe400078e0004 */
[----:B------:R-:W-:-:S07]  /*43e0*/  IMAD.MOV.U32 R7, RZ, RZ, R5 ;  /* 0x000000ffff077224 */ /* 0x000fce00078e0005 */
.L_x_48:
[----:B------:R-:W-:-:S11]  /*43f0*/  DADD R10, R10, R6 ;  /* 0x000000000a0a7229 */ /* 0x000fd60000000006 */
.L_x_46:
[----:B------:R-:W-:-:S05]  /*4400*/  VIADD R4, R3, 0x1 ;  /* 0x0000000103047836 */ /* 0x000fca0000000000 */
[----:B------:R-:W-:-:S13]  /*4410*/  ISETP.GT.U32.AND P0, PT, R4, 0x3e7, PT ;  /* 0x000003e70400780c */ /* 0x000fda0003f04070 */
[----:B------:R-:W-:Y:S05]  /*4420*/  @P0 BRA `(.L_x_49) ;  /* 0x0000000000a80947 */ /* 0x000fea0003800000 */
[----:B-1----:R-:W0:Y:S01]  /*4430*/  MUFU.RCP64H R5, R13 ;  /* 0x0000000d00057308 */ /* 0x002e220000001800 */
[----:B------:R-:W-:Y:S01]  /*4440*/  IMAD.MOV.U32 R4, RZ, RZ, 0x1 ;  /* 0x00000001ff047424 */ /* 0x000fe200078e00ff */
[----:B------:R-:W1:Y:S05]  /*4450*/  LDS.64 R18, [UR7+0x8] ;  /* 0x00000807ff127984 */ /* 0x000e6a0008000a00 */
        /* <DEDUP_REMOVED lines=16> */
.L_x_50:
[----:B------:R-:W0:Y:S01]  /*4560*/  MUFU.RCP64H R7, R13 ;  /* 0x0000000d00077308 */ /* 0x000e220000001800 */
[----:B------:R-:W-:Y:S01]  /*4570*/  IMAD.MOV.U32 R6, RZ, RZ, 0x1 ;  /* 0x00000001ff067424 */ /* 0x000fe200078e00ff */
[----:B------:R-:W1:Y:S01]  /*4580*/  LDS.64 R18, [UR5+0x8] ;  /* 0x00000805ff127984 */ /* 0x000e620008000a00 */
        /* <DEDUP_REMOVED lines=19> */
.L_x_51:
[----:B------:R-:W-:-:S11]  /*46c0*/  DADD R10, R10, R6 ;  /* 0x000000000a0a7229 */ /* 0x000fd60000000006 */
.L_x_49:
        /* <DEDUP_REMOVED lines=22> */
.L_x_53:
        /* <DEDUP_REMOVED lines=22> */
.L_x_54:
[----:B------:R-:W-:-:S11]  /*4990*/  DADD R10, R10, R6 ;  /* 0x000000000a0a7229 */ /* 0x000fd60000000006 */
.L_x_52:
        /* <DEDUP_REMOVED lines=22> */
.L_x_56:
        /* <DEDUP_REMOVED lines=22> */
.L_x_57:
[----:B------:R-:W-:-:S11]  /*4c60*/  DADD R10, R10, R6 ;  /* 0x000000000a0a7229 */ /* 0x000fd60000000006 */
.L_x_55:
[----:B------:R-:W-:Y:S05]  /*4c70*/  @P1 BRA `(.L_x_58) ;  /* 0xfffffff4000c1947 */ /* 0x000fea000383ffff */
.L_x_45:
[----:B------:R-:W-:-:S13]  /*4c80*/  ISETP.NE.AND P0, PT, R0, RZ, PT ;  /* 0x000000ff0000720c */ /* 0x000fda0003f05270 */
[----:B------:R-:W-:Y:S05]  /*4c90*/  @!P0 BRA `(.L_x_59) ;  /* 0x0000000800708947 */ /* 0x000fea0003800000 */
[----:B------:R-:W-:-:S13]  /*4ca0*/  ISETP.NE.AND P0, PT, R0, 0x1, PT ;  /* 0x000000010000780c */ /* 0x000fda0003f05270 */
[----:B------:R-:W-:Y:S05]  /*4cb0*/  @!P0 BRA `(.L_x_60) ;  /* 0x0000000400888947 */ /* 0x000fea0003800000 */
[----:B------:R-:W0:Y:S01]  /*4cc0*/  S2R R5, SR_CgaCtaId ;  /* 0x0000000000057919 */ /* 0x000e220000008800 */
[----:B------:R-:W-:Y:S01]  /*4cd0*/  IMAD.IADD R3, R2, 0x1, R15 ;  /* 0x0000000102037824 */ /* 0x000fe200078e020f */
[----:B------:R-:W-:-:S04]  /*4ce0*/  MOV R0, 0x400 ;  /* 0x0000040000007802 */ /* 0x000fc80000000f00 */
[----:B------:R-:W-:Y:S01]  /*4cf0*/  ISETP.GT.U32.AND P0, PT, R3, 0x3e7, PT ;  /* 0x000003e70300780c */ /* 0x000fe20003f04070 */
[----:B------:R-:W-:Y:S01]  /*4d00*/  VIADD R4, R0, 0x320 ;  /* 0x0000032000047836 */ /* 0x000fe20000000000 */
[----:B0-----:R-:W-:-:S04]  /*4d10*/  LEA R14, R5, R0, 0x18 ;  /* 0x00000000050e7211 */ /* 0x001fc800078ec0ff */
[----:B------:R-:W-:Y:S01]  /*4d20*/  LEA R0, R5, R4, 0x18 ;  /* 0x0000000405007211 */ /* 0x000fe200078ec0ff */
[----:B------:R-:W-:-:S04]  /*4d30*/  IMAD R14, R15, 0x8, R14 ;  /* 0x000000080f0e7824 */ /* 0x000fc800078e020e */
[----:B------:R-:W-:Y:S02]  /*4d40*/  IMAD R0, R15, 0x8, R0 ;  /* 0x000000080f007824 */ /* 0x000fe400078e0200 */
[----:B------:R-:W-:Y:S05]  /*4d50*/  @P0 BRA `(.L_x_61) ;  /* 0x0000000000a80947 */ /* 0x000fea0003800000 */
[----:B-1----:R-:W0:Y:S01]  /*4d60*/  MUFU.RCP64H R5, R13 ;  /* 0x0000000d00057308 */ /* 0x002e220000001800 */
[----:B------:R-:W-:Y:S01]  /*4d70*/  IMAD.MOV.U32 R4, RZ, RZ, 0x1 ;  /* 0x00000001ff047424 */ /* 0x000fe200078e00ff */
[----:B------:R-:W1:Y:S05]  /*4d80*/  LDS.64 R18, [R14] ;  /* 0x000000000e127984 */ /* 0x000e6a0000000a00 */
        /* <DEDUP_REMOVED lines=16> */
.L_x_62:
[----:B------:R-:W0:Y:S01]  /*4e90*/  MUFU.RCP64H R7, R13 ;  /* 0x0000000d00077308 */ /* 0x000e220000001800 */
[----:B------:R-:W-:Y:S01]  /*4ea0*/  IMAD.MOV.U32 R6, RZ, RZ, 0x1 ;  /* 0x00000001ff067424 */ /* 0x000fe200078e00ff */
[----:B------:R-:W1:Y:S01]  /*4eb0*/  LDS.64 R18, [R0] ;  /* 0x0000000000127984 */ /* 0x000e620000000a00 */
        /* <DEDUP_REMOVED lines=19> */
.L_x_63:
[----:B------:R-:W-:-:S11]  /*4ff0*/  DADD R10, R10, R6 ;  /* 0x000000000a0a7229 */ /* 0x000fd60000000006 */
.L_x_61:
[----:B------:R-:W-:-:S05]  /*5000*/  VIADD R3, R3, 0x1 ;  /* 0x0000000103037836 */ /* 0x000fca0000000000 */
[----:B------:R-:W-:-:S13]  /*5010*/  ISETP.GT.U32.AND P0, PT, R3, 0x3e7, PT ;  /* 0x000003e70300780c */ /* 0x000fda0003f04070 */
[----:B------:R-:W-:Y:S05]  /*5020*/  @P0 BRA `(.L_x_64) ;  /* 0x0000000000a80947 */ /* 0x000fea0003800000 */
[----:B-1----:R-:W0:Y:S01]  /*5030*/  MUFU.RCP64H R5, R13 ;  /* 0x0000000d00057308 */ /* 0x002e220000001800 */
[----:B------:R-:W-:Y:S01]  /*5040*/  IMAD.MOV.U32 R4, RZ, RZ, 0x1 ;  /* 0x00000001ff047424 */ /* 0x000fe200078e00ff */
[----:B------:R-:W1:Y:S05]  /*5050*/  LDS.64 R18, [R14+0x8] ;  /* 0x000008000e127984 */ /* 0x000e6a0000000a00 */
        /* <DEDUP_REMOVED lines=16> */
.L_x_65:
[----:B------:R-:W0:Y:S01]  /*5160*/  MUFU.RCP64H R7, R13 ;  /* 0x0000000d00077308 */ /* 0x000e220000001800 */
[----:B------:R-:W-:Y:S01]  /*5170*/  IMAD.MOV.U32 R6, RZ, RZ, 0x1 ;  /* 0x00000001ff067424 */ /* 0x000fe200078e00ff */
[----:B------:R-:W1:Y:S01]  /*5180*/  LDS.64 R18, [R0+0x8] ;  /* 0x0000080000127984 */ /* 0x000e620000000a00 */
        /* <DEDUP_REMOVED lines=19> */
.L_x_66:
[----:B------:R-:W-:-:S11]  /*52c0*/  DADD R10, R10, R6 ;  /* 0x000000000a0a7229 */ /* 0x000fd60000000006 */
.L_x_64:
[----:B------:R-:W-:-:S07]  /*52d0*/  VIADD R15, R15, 0x2 ;  /* 0x000000020f0f7836 */ /* 0x000fce0000000000 */
.L_x_60:
[----:B------:R-:W-:Y:S01]  /*52e0*/  IMAD.IADD R2, R2, 0x1, R15 ;  /* 0x0000000102027824 */ /* 0x000fe200078e020f */
[----:B------:R-:W-:-:S04]  /*52f0*/  LOP3.LUT R32, R32, 0x1, RZ, 0xc0, !PT ;  /* 0x0000000120207812 */ /* 0x000fc800078ec0ff */
[----:B------:R-:W-:-:S04]  /*5300*/  ISETP.GT.U32.AND P0, PT, R2, 0x3e7, PT ;  /* 0x000003e70200780c */ /* 0x000fc80003f04070 */
[----:B------:R-:W-:-:S13]  /*5310*/  ISETP.NE.U32.OR P0, PT, R32, 0x1, P0 ;  /* 0x000000012000780c */ /* 0x000fda0000705470 */
[----:B------:R-:W-:Y:S05]  /*5320*/  @P0 BRA `(.L_x_59) ;  /* 0x0000000000cc0947 */ /* 0x000fea0003800000 */
[----:B------:R-:W0:Y:S01]  /*5330*/  S2R R5, SR_CgaCtaId ;  /* 0x0000000000057919 */ /* 0x000e220000008800 */
[----:B-1----:R-:W1:Y:S01]  /*5340*/  MUFU.RCP64H R3, R13 ;  /* 0x0000000d00037308 */ /* 0x002e620000001800 */
[----:B------:R-:W-:Y:S01]  /*5350*/  MOV R0, 0x400 ;  /* 0x0000040000007802 */ /* 0x000fe20000000f00 */
[----:B------:R-:W-:-:S03]  /*5360*/  IMAD.MOV.U32 R2, RZ, RZ, 0x1 ;  /* 0x00000001ff027424 */ /* 0x000fc600078e00ff */
[----:B0-----:R-:W-:-:S03]  /*5370*/  LEA R0, R5, R0, 0x18 ;  /* 0x0000000005007211 */ /* 0x001fc600078ec0ff */
[----:B-1----:R-:W-:Y:S02]  /*5380*/  DFMA R4, -R12, R2, 1 ;  /* 0x3ff000000c04742b */ /* 0x002fe40000000102 */
[----:B------:R-:W-:-:S06]  /*5390*/  IMAD R18, R15, 0x8, R0 ;  /* 0x000000080f127824 */ /* 0x000fcc00078e0200 */
[----:B------:R-:W-:Y:S01]  /*53a0*/  DFMA R4, R4, R4, R4 ;  /* 0x000000040404722b */ /* 0x000fe20000000004 */
[----:B------:R-:W0:Y:S07]  /*53b0*/  LDS.64 R18, [R18] ;  /* 0x0000000012127984 */ /* 0x000e2e0000000a00 */
[----:B------:R-:W-:-:S08]  /*53c0*/  DFMA R4, R2, R4, R2 ;  /* 0x000000040204722b */ /* 0x000fd00000000002 */
[----:B------:R-:W-:-:S08]  /*53d0*/  DFMA R2, -R12, R4, 1 ;  /* 0x3ff000000c02742b */ /* 0x000fd00000000104 */
[----:B------:R-:W-:-:S08]  /*53e0*/  DFMA R6, R4, R2, R4 ;  /* 0x000000020406722b */ /* 0x000fd00000000004 */
[----:B0-----:R-:W-:Y:S01]  /*53f0*/  DMUL R2, R6, R18 ;  /* 0x0000001206027228 */ /* 0x001fe20000000000 */
[----:B------:R-:W-:-:S07]  /*5400*/  FSETP.GEU.AND P1, PT, |R19|, 6.5827683646048100446e-37, PT ;  /* 0x036000001300780b */ /* 0x000fce0003f2e200 */
        /* <DEDUP_REMOVED lines=11> */
.L_x_67:
[----:B------:R-:W0:Y:S01]  /*54c0*/  S2R R7, SR_CgaCtaId ;  /* 0x0000000000077919 */ /* 0x000e220000008800 */
[----:B------:R-:W-:Y:S01]  /*54d0*/  MOV R0, 0x400 ;  /* 0x0000040000007802 */ /* 0x000fe20000000f00 */
[----:B------:R-:W1:Y:S01]  /*54e0*/  MUFU.RCP64H R5, R13 ;  /* 0x0000000d00057308 */ /* 0x000e620000001800 */
[----:B------:R-:W-:Y:S01]  /*54f0*/  IMAD.MOV.U32 R4, RZ, RZ, 0x1 ;  /* 0x00000001ff047424 */ /* 0x000fe200078e00ff */
[----:B------:R-:W-:Y:S02]  /*5500*/  DADD R8, R8, R2 ;  /* 0x0000000008087229 */ /* 0x000fe40000000002 */
[----:B------:R-:W-:-:S05]  /*5510*/  VIADD R0, R0, 0x320 ;  /* 0x0000032000007836 */ /* 0x000fca0000000000 */
[----:B0-----:R-:W-:Y:S01]  /*5520*/  LEA R0, R7, R0, 0x18 ;  /* 0x0000000007007211 */ /* 0x001fe200078ec0ff */
[----:B-1----:R-:W-:-:S04]  /*5530*/  DFMA R6, -R12, R4, 1 ;  /* 0x3ff000000c06742b */ /* 0x002fc80000000104 */
[----:B------:R-:W-:-:S04]  /*5540*/  IMAD R18, R15, 0x8, R0 ;  /* 0x000000080f127824 */ /* 0x000fc800078e0200 */
[----:B------:R-:W-:Y:S02]  /*5550*/  DFMA R6, R6, R6, R6 ;  /* 0x000000060606722b */ /* 0x000fe40000000006 */
[----:B------:R-:W0:Y:S06]  /*5560*/  LDS.64 R18, [R18] ;  /* 0x0000000012127984 */ /* 0x000e2c0000000a00 */
        /* <DEDUP_REMOVED lines=14> */
.L_x_68:
[----:B------:R-:W-:-:S11]  /*5650*/  DADD R10, R10, R4 ;  /* 0x000000000a0a7229 */ /* 0x000fd60000000004 */
.L_x_59:
[----:B------:R-:W0:Y:S08]  /*5660*/  LDC.64 R2, c[0x0][0x388] ;  /* 0x0000e200ff027b82 */ /* 0x000e300000000a00 */
[----:B------:R-:W2:Y:S01]  /*5670*/  LDC.64 R4, c[0x0][0x380] ;  /* 0x0000e000ff047b82 */ /* 0x000ea20000000a00 */
[----:B0-----:R-:W-:-:S05]  /*5680*/  IMAD.WIDE.U32 R2, R35, 0x8, R2 ;  /* 0x0000000823027825 */ /* 0x001fca00078e0002 */
[----:B------:R-:W-:Y:S01]  /*5690*/  STG.E.64 desc[UR36][R2.64], R8 ;  /* 0x0000000802007986 */ /* 0x000fe2000c101b24 */
[----:B--2---:R-:W-:-:S05]  /*56a0*/  IMAD.WIDE.U32 R4, R35, 0x8, R4 ;  /* 0x0000000823047825 */ /* 0x004fca00078e0004 */
[----:B------:R-:W-:Y:S01]  /*56b0*/  STG.E.64 desc[UR36][R4.64], R10 ;  /* 0x0000000a04007986 */ /* 0x000fe2000c101b24 */
[----:B------:R-:W-:Y:S05]  /*56c0*/  EXIT ;  /* 0x000000000000794d */ /* 0x000fea0003800000 */
        .weak           $__internal_0_$__cuda_sm20_div_rn_f64_full
        .type           $__internal_0_$__cuda_sm20_div_rn_f64_full,@function
        .size           $__internal_0_$__cuda_sm20_div_rn_f64_full,($__internal_1_$__cuda_sm20_dsqrt_rn_f64_mediumpath_v1 - $__internal_0_$__cuda_sm20_div_rn_f64_full)
$__internal_0_$__cuda_sm20_div_rn_f64_full:
[C---:B------:R-:W-:Y:S01]  /*56d0*/  FSETP.GEU.AND P0, PT, |R7|.reuse, 1.469367938527859385e-39, PT ;  /* 0x001000000700780b */ /* 0x040fe20003f0e200 */
[----:B------:R-:W-:Y:S01]  /*56e0*/  IMAD.MOV.U32 R20, RZ, RZ, 0x1 ;  /* 0x00000001ff147424 */ /* 0x000fe200078e00ff */
[C---:B------:R-:W-:Y:S01]  /*56f0*/  LOP3.LUT R4, R7.reuse, 0x800fffff, RZ, 0xc0, !PT ;  /* 0x800fffff07047812 */ /* 0x040fe200078ec0ff */
[----:B------:R-:W-:Y:S01]  /*5700*/  IMAD.MOV.U32 R28, RZ, RZ, 0x1ca00000 ;  /* 0x1ca00000ff1c7424 */ /* 0x000fe200078e00ff */
[----:B------:R-:W-:Y:S02]  /*5710*/  LOP3.LUT R29, R7, 0x7ff00000, RZ, 0xc0, !PT ;  /* 0x7ff00000071d7812 */ /* 0x000fe400078ec0ff */
[----:B------:R-:W-:Y:S01]  /*5720*/  LOP3.LUT R5, R4, 0x3ff00000, RZ, 0xfc, !PT ;  /* 0x3ff0000004057812 */ /* 0x000fe200078efcff */
[----:B------:R-:W-:Y:S01]  /*5730*/  IMAD.MOV.U32 R4, RZ, RZ, R6 ;  /* 0x000000ffff047224 */ /* 0x000fe200078e0006 */
[----:B------:R-:W-:-:S04]  /*5740*/  LOP3.LUT R23, R19, 0x7ff00000, RZ, 0xc0, !PT ;  /* 0x7ff0000013177812 */ /* 0x000fc800078ec0ff */
[----:B------:R-:W-:Y:S01]  /*5750*/  ISETP.GE.U32.AND P2, PT, R23, R29, PT ;  /* 0x0000001d1700720c */ /* 0x000fe20003f46070 */
[----:B------:R-:W-:Y:S01]  /*5760*/  @!P0 DMUL R4, R6, 8.98846567431157953865e+307 ;  /* 0x7fe0000006048828 */ /* 0x000fe20000000000 */
[----:B------:R-:W-:-:S05]  /*5770*/  IMAD.MOV.U32 R30, RZ, RZ, R23 ;  /* 0x000000ffff1e7224 */ /* 0x000fca00078e0017 */
[----:B------:R-:W0:Y:S02]  /*5780*/  MUFU.RCP64H R21, R5 ;  /* 0x0000000500157308 */ /* 0x000e240000001800 */
[----:B0-----:R-:W-:-:S08]  /*5790*/  DFMA R16, R20, -R4, 1 ;  /* 0x3ff000001410742b */ /* 0x001fd00000000804 */
[----:B------:R-:W-:-:S08]  /*57a0*/  DFMA R16, R16, R16, R16 ;  /* 0x000000101010722b */ /* 0x000fd00000000010 */
[----:B------:R-:W-:Y:S01]  /*57b0*/  DFMA R20, R20, R16, R20 ;  /* 0x000000101414722b */ /* 0x000fe20000000014 */
[----:B------:R-:W-:Y:S01]  /*57c0*/  SEL R17, R28, 0x63400000, !P2 ;  /* 0x634000001c117807 */ /* 0x000fe20005000000 */
[----:B------:R-:W-:Y:S01]  /*57d0*/  IMAD.MOV.U32 R16, RZ, RZ, R18 ;  /* 0x000000ffff107224 */ /* 0x000fe200078e0012 */
[----:B------:R-:W-:Y:S02]  /*57e0*/  FSETP.GEU.AND P2, PT, |R19|, 1.469367938527859385e-39, PT ;  /* 0x001000001300780b */ /* 0x000fe40003f4e200 */
[----:B------:R-:W-:-:S03]  /*57f0*/  LOP3.LUT R17, R17, 0x800fffff, R19, 0xf8, !PT ;  /* 0x800fffff11117812 */ /* 0x000fc600078ef813 */
[----:B------:R-:W-:-:S08]  /*5800*/  DFMA R24, R20, -R4, 1 ;  /* 0x3ff000001418742b */ /* 0x000fd00000000804 */
[----:B------:R-:W-:Y:S01]  /*5810*/  DFMA R20, R20, R24, R20 ;  /* 0x000000181414722b */ /* 0x000fe20000000014 */
[----:B------:R-:W-:Y:S10]  /*5820*/  @P2 BRA `(.L_x_69) ;  /* 0x0000000000202947 */ /* 0x000ff40003800000 */
[----:B------:R-:W-:-:S04]  /*5830*/  LOP3.LUT R24, R7, 0x7ff00000, RZ, 0xc0, !PT ;  /* 0x7ff0000007187812 */ /* 0x000fc800078ec0ff */
[----:B------:R-:W-:Y:S01]  /*5840*/  ISETP.GE.U32.AND P2, PT, R23, R24, PT ;  /* 0x000000181700720c */ /* 0x000fe20003f46070 */
[----:B------:R-:W-:-:S03]  /*5850*/  IMAD.MOV.U32 R24, RZ, RZ, RZ ;  /* 0x000000ffff187224 */ /* 0x000fc600078e00ff */
[----:B------:R-:W-:-:S04]  /*5860*/  SEL R25, R28, 0x63400000, !P2 ;  /* 0x634000001c197807 */ /* 0x000fc80005000000 */
[----:B------:R-:W-:-:S04]  /*5870*/  LOP3.LUT R25, R25, 0x80000000, R19, 0xf8, !PT ;  /* 0x8000000019197812 */ /* 0x000fc800078ef813 */
[----:B------:R-:W-:-:S06]  /*5880*/  LOP3.LUT R25, R25, 0x100000, RZ, 0xfc, !PT ;  /* 0x0010000019197812 */ /* 0x000fcc00078efcff */
[----:B------:R-:W-:-:S10]  /*5890*/  DFMA R16, R16, 2, -R24 ;  /* 0x400000001010782b */ /* 0x000fd40000000818 */
[----:B------:R-:W-:-:S07]  /*58a0*/  LOP3.LUT R30, R17, 0x7ff00000, RZ, 0xc0, !PT ;  /* 0x7ff00000111e7812 */ /* 0x000fce00078ec0ff */
.L_x_69:
[----:B------:R-:W-:Y:S01]  /*58b0*/  @!P0 LOP3.LUT R29, R5, 0x7ff00000, RZ, 0xc0, !PT ;  /* 0x7ff00000051d8812 */ /* 0x000fe200078ec0ff */
[----:B------:R-:W-:Y:S01]  /*58c0*/  VIADD R31, R30, 0xffffffff ;  /* 0xffffffff1e1f7836 */ /* 0x000fe20000000000 */
[----:B------:R-:W-:-:S03]  /*58d0*/  DMUL R24, R20, R16 ;  /* 0x0000001014187228 */ /* 0x000fc60000000000 */
[----:B------:R-:W-:Y:S01]  /*58e0*/  VIADD R33, R29, 0xffffffff ;  /* 0xffffffff1d217836 */ /* 0x000fe20000000000 */
[----:B------:R-:W-:-:S04]  /*58f0*/  ISETP.GT.U32.AND P0, PT, R31, 0x7feffffe, PT ;  /* 0x7feffffe1f00780c */ /* 0x000fc80003f04070 */
[----:B------:R-:W-:Y:S01]  /*5900*/  ISETP.GT.U32.OR P0, PT, R33, 0x7feffffe, P0 ;  /* 0x7feffffe2100780c */ /* 0x000fe20000704470 */
[----:B------:R-:W-:-:S08]  /*5910*/  DFMA R26, R24, -R4, R16 ;  /* 0x80000004181a722b */ /* 0x000fd00000000010 */
[----:B------:R-:W-:-:S04]  /*5920*/  DFMA R20, R20, R26, R24 ;  /* 0x0000001a1414722b */ /* 0x000fc80000000018 */
[----:B------:R-:W-:Y:S07]  /*5930*/  @P0 BRA `(.L_x_70) ;  /* 0x00000000006c0947 */ /* 0x000fee0003800000 */
[----:B------:R-:W-:-:S04]  /*5940*/  LOP3.LUT R24, R7, 0x7ff00000, RZ, 0xc0, !PT ;  /* 0x7ff0000007187812 */ /* 0x000fc800078ec0ff */
[CC--:B------:R-:W-:Y:S02]  /*5950*/  VIADDMNMX R18, R23.reuse, -R24.reuse, 0xb9600000, !PT ;  /* 0xb960000017127446 */ /* 0x0c0fe40007800918 */
[----:B------:R-:W-:Y:S02]  /*5960*/  ISETP.GE.U32.AND P0, PT, R23, R24, PT ;  /* 0x000000181700720c */ /* 0x000fe40003f06070 */
[----:B------:R-:W-:Y:S02]  /*5970*/  VIMNMX R18, PT, PT, R18, 0x46a00000, PT ;  /* 0x46a0000012127848 */ /* 0x000fe40003fe0100 */
[----:B------:R-:W-:-:S05]  /*5980*/  SEL R23, R28, 0x63400000, !P0 ;  /* 0x634000001c177807 */ /* 0x000fca0004000000 */
[----:B------:R-:W-:Y:S02]  /*5990*/  IMAD.IADD R23, R18, 0x1, -R23 ;  /* 0x0000000112177824 */ /* 0x000fe400078e0a17 */
[----:B------:R-:W-:Y:S02]  /*59a0*/  IMAD.MOV.U32 R18, RZ, RZ, RZ ;  /* 0x000000ffff127224 */ /* 0x000fe400078e00ff */
[----:B------:R-:W-:-:S06]  /*59b0*/  VIADD R19, R23, 0x7fe00000 ;  /* 0x7fe0000017137836 */ /* 0x000fcc0000000000 */
[----:B------:R-:W-:-:S10]  /*59c0*/  DMUL R24, R20, R18 ;  /* 0x0000001214187228 */ /* 0x000fd40000000000 */
[----:B------:R-:W-:-:S13]  /*59d0*/  FSETP.GTU.AND P0, PT, |R25|, 1.469367938527859385e-39, PT ;  /* 0x001000001900780b */ /* 0x000fda0003f0c200 */
[----:B------:R-:W-:Y:S05]  /*59e0*/  @P0 BRA `(.L_x_71) ;  /* 0x0000000000940947 */ /* 0x000fea0003800000 */
[----:B------:R-:W-:Y:S01]  /*59f0*/  DFMA R4, R20, -R4, R16 ;  /* 0x800000041404722b */ /* 0x000fe20000000010 */
[----:B------:R-:W-:-:S09]  /*5a00*/  IMAD.MOV.U32 R18, RZ, RZ, RZ ;  /* 0x000000ffff127224 */ /* 0x000fd200078e00ff */
[C---:B------:R-:W-:Y:S02]  /*5a10*/  FSETP.NEU.AND P0, PT, R5.reuse, RZ, PT ;  /* 0x000000ff0500720b */ /* 0x040fe40003f0d000 */
[----:B------:R-:W-:-:S04]  /*5a20*/  LOP3.LUT R7, R5, 0x80000000, R7, 0x48, !PT ;  /* 0x8000000005077812 */ /* 0x000fc800078e4807 */
[----:B------:R-:W-:-:S07]  /*5a30*/  LOP3.LUT R19, R7, R19, RZ, 0xfc, !PT ;  /* 0x0000001307137212 */ /* 0x000fce00078efcff */
[----:B------:R-:W-:Y:S05]  /*5a40*/  @!P0 BRA `(.L_x_71) ;  /* 0x00000000007c8947 */ /* 0x000fea0003800000 */
[----:B------:R-:W-:Y:S01]  /*5a50*/  IMAD.MOV R5, RZ, RZ, -R23 ;  /* 0x000000ffff057224 */ /* 0x000fe200078e0a17 */
[----:B------:R-:W-:Y:S01]  /*5a60*/  DMUL.RP R18, R20, R18 ;  /* 0x0000001214127228 */ /* 0x000fe20000008000 */
[----:B------:R-:W-:-:S06]  /*5a70*/  IMAD.MOV.U32 R4, RZ, RZ, RZ ;  /* 0x000000ffff047224 */ /* 0x000fcc00078e00ff */
[----:B------:R-:W-:-:S03]  /*5a80*/  DFMA R4, R24, -R4, R20 ;  /* 0x800000041804722b */ /* 0x000fc60000000014 */
[----:B------:R-:W-:-:S03]  /*5a90*/  LOP3.LUT R7, R19, R7, RZ, 0x3c, !PT ;  /* 0x0000000713077212 */ /* 0x000fc600078e3cff */
[----:B------:R-:W-:-:S04]  /*5aa0*/  IADD3 R4, PT, PT, -R23, -0x43300000, RZ ;  /* 0xbcd0000017047810 */ /* 0x000fc80007ffe1ff */
[----:B------:R-:W-:-:S04]  /*5ab0*/  FSETP.NEU.AND P0, PT, |R5|, R4, PT ;  /* 0x000000040500720b */ /* 0x000fc80003f0d200 */
[----:B------:R-:W-:Y:S02]  /*5ac0*/  FSEL R24, R18, R24, !P0 ;  /* 0x0000001812187208 */ /* 0x000fe40004000000 */
[----:B------:R-:W-:Y:S01]  /*5ad0*/  FSEL R25, R7, R25, !P0 ;  /* 0x0000001907197208 */ /* 0x000fe20004000000 */
[----:B------:R-:W-:Y:S06]  /*5ae0*/  BRA `(.L_x_71) ;  /* 0x0000000000547947 */ /* 0x000fec0003800000 */
.L_x_70:
[----:B------:R-:W-:-:S14]  /*5af0*/  DSETP.NAN.AND P0, PT, R18, R18, PT ;  /* 0x000000121200722a */ /* 0x000fdc0003f08000 */
[----:B------:R-:W-:Y:S05]  /*5b00*/  @P0 BRA `(.L_x_72) ;  /* 0x0000000000440947 */ /* 0x000fea0003800000 */
[----:B------:R-:W-:-:S14]  /*5b10*/  DSETP.NAN.AND P0, PT, R6, R6, PT ;  /* 0x000000060600722a */ /* 0x000fdc0003f08000 */
[----:B------:R-:W-:Y:S05]  /*5b20*/  @P0 BRA `(.L_x_73) ;  /* 0x0000000000300947 */ /* 0x000fea0003800000 */
[----:B------:R-:W-:Y:S01]  /*5b30*/  ISETP.NE.AND P0, PT, R30, R29, PT ;  /* 0x0000001d1e00720c */ /* 0x000fe20003f05270 */
[----:B------:R-:W-:Y:S02]  /*5b40*/  IMAD.MOV.U32 R24, RZ, RZ, 0x0 ;  /* 0x00000000ff187424 */ /* 0x000fe400078e00ff */
[----:B------:R-:W-:-:S10]  /*5b50*/  IMAD.MOV.U32 R25, RZ, RZ, -0x80000 ;  /* 0xfff80000ff197424 */ /* 0x000fd400078e00ff */
[----:B------:R-:W-:Y:S05]  /*5b60*/  @!P0 BRA `(.L_x_71) ;  /* 0x0000000000348947 */ /* 0x000fea0003800000 */
[----:B------:R-:W-:Y:S02]  /*5b70*/  ISETP.NE.AND P0, PT, R30, 0x7ff00000, PT ;  /* 0x7ff000001e00780c */ /* 0x000fe40003f05270 */
[----:B------:R-:W-:Y:S02]  /*5b80*/  LOP3.LUT R25, R19, 0x80000000, R7, 0x48, !PT ;  /* 0x8000000013197812 */ /* 0x000fe400078e4807 */
[----:B------:R-:W-:-:S13]  /*5b90*/  ISETP.EQ.OR P0, PT, R29, RZ, !P0 ;  /* 0x000000ff1d00720c */ /* 0x000fda0004702670 */
[----:B------:R-:W-:Y:S01]  /*5ba0*/  @P0 LOP3.LUT R4, R25, 0x7ff00000, RZ, 0xfc, !PT ;  /* 0x7ff0000019040812 */ /* 0x000fe200078efcff */
[----:B------:R-:W-:Y:S02]  /*5bb0*/  @!P0 IMAD.MOV.U32 R24, RZ, RZ, RZ ;  /* 0x000000ffff188224 */ /* 0x000fe400078e00ff */
[----:B------:R-:W-:Y:S02]  /*5bc0*/  @P0 IMAD.MOV.U32 R24, RZ, RZ, RZ ;  /* 0x000000ffff180224 */ /* 0x000fe400078e00ff */
[----:B------:R-:W-:Y:S01]  /*5bd0*/  @P0 IMAD.MOV.U32 R25, RZ, RZ, R4 ;  /* 0x000000ffff190224 */ /* 0x000fe200078e0004 */
[----:B------:R-:W-:Y:S06]  /*5be0*/  BRA `(.L_x_71) ;  /* 0x0000000000147947 */ /* 0x000fec0003800000 */
.L_x_73:
[----:B------:R-:W-:Y:S01]  /*5bf0*/  LOP3.LUT R25, R7, 0x80000, RZ, 0xfc, !PT ;  /* 0x0008000007197812 */ /* 0x000fe200078efcff */
[----:B------:R-:W-:Y:S01]  /*5c00*/  IMAD.MOV.U32 R24, RZ, RZ, R6 ;  /* 0x000000ffff187224 */ /* 0x000fe200078e0006 */
[----:B------:R-:W-:Y:S06]  /*5c10*/  BRA `(.L_x_71) ;  /* 0x0000000000087947 */ /* 0x000fec0003800000 */
.L_x_72:
[----:B------:R-:W-:Y:S01]  /*5c20*/  LOP3.LUT R25, R19, 0x80000, RZ, 0xfc, !PT ;  /* 0x0008000013197812 */ /* 0x000fe200078efcff */
[----:B------:R-:W-:-:S07]  /*5c30*/  IMAD.MOV.U32 R24, RZ, RZ, R18 ;  /* 0x000000ffff187224 */ /* 0x000fce00078e0012 */
.L_x_71:
[----:B------:R-:W-:Y:S02]  /*5c40*/  IMAD.MOV.U32 R23, RZ, RZ, 0x0 ;  /* 0x00000000ff177424 */ /* 0x000fe400078e00ff */
[----:B------:R-:W-:Y:S02]  /*5c50*/  IMAD.MOV.U32 R4, RZ, RZ, R24 ;  /* 0x000000ffff047224 */ /* 0x000fe400078e0018 */
[----:B------:R-:W-:Y:S01]  /*5c60*/  IMAD.MOV.U32 R5, RZ, RZ, R25 ;  /* 0x000000ffff057224 */ /* 0x000fe200078e0019 */
[----:B------:R-:W-:Y:S06]  /*5c70*/  RET.REL.NODEC R22 `(_Z17euler_for_unknownPdS_) ;  /* 0xffffffa016e07950 */ /* 0x000fec0003c3ffff */
        .weak           $__internal_1_$__cuda_sm20_dsqrt_rn_f64_mediumpath_v1
        .type           $__internal_1_$__cuda_sm20_dsqrt_rn_f64_mediumpath_v1,@function
        .size           $__internal_1_$__cuda_sm20_dsqrt_rn_f64_mediumpath_v1,($__internal_2_$__cuda_sm20_sqrt_rn_f32_slowpath - $__internal_1_$__cuda_sm20_dsqrt_rn_f64_mediumpath_v1)
$__internal_1_$__cuda_sm20_dsqrt_rn_f64_mediumpath_v1:
[----:B------:R-:W-:Y:S01]  /*5c80*/  ISETP.GE.U32.AND P0, PT, R14, -0x3400000, PT ;  /* 0xfcc000000e00780c */ /* 0x000fe20003f06070 */
[----:B------:R-:W-:Y:S01]  /*5c90*/  BSSY.RECONVERGENT B3, `(.L_x_74) ;  /* 0x0000024000037945 */ /* 0x000fe20003800200 */
[----:B------:R-:W-:-:S11]  /*5ca0*/  IMAD.MOV.U32 R14, RZ, RZ, R22 ;  /* 0x000000ffff0e7224 */ /* 0x000fd600078e0016 */
[----:B------:R-:W-:Y:S05]  /*5cb0*/  @!P0 BRA `(.L_x_75) ;  /* 0x0000000000208947 */ /* 0x000fea0003800000 */
[----:B------:R-:W-:-:S10]  /*5cc0*/  DFMA.RM R8, R40, R6, R8 ;  /* 0x000000062808722b */ /* 0x000fd40000004008 */
[----:B------:R-:W-:-:S05]  /*5cd0*/  IADD3 R6, P0, PT, R8, 0x1, RZ ;  /* 0x0000000108067810 */ /* 0x000fca0007f1e0ff */
[----:B------:R-:W-:-:S06]  /*5ce0*/  IMAD.X R7, RZ, RZ, R9, P0 ;  /* 0x000000ffff077224 */ /* 0x000fcc00000e0609 */
[----:B------:R-:W-:-:S08]  /*5cf0*/  DFMA.RP R14, -R8, R6, R14 ;  /* 0x00000006080e722b */ /* 0x000fd0000000810e */
[----:B------:R-:W-:-:S06]  /*5d00*/  DSETP.GT.AND P0, PT, R14, RZ, PT ;  /* 0x000000ff0e00722a */ /* 0x000fcc0003f04000 */
[----:B------:R-:W-:Y:S02]  /*5d10*/  FSEL R6, R6, R8, P0 ;  /* 0x0000000806067208 */ /* 0x000fe40000000000 */
[----:B------:R-:W-:Y:S01]  /*5d20*/  FSEL R7, R7, R9, P0 ;  /* 0x0000000907077208 */ /* 0x000fe20000000000 */
[----:B------:R-:W-:Y:S06]  /*5d30*/  BRA `(.L_x_76) ;  /* 0x0000000000647947 */ /* 0x000fec0003800000 */
.L_x_75:
[----:B------:R-:W-:-:S14]  /*5d40*/  DSETP.NE.AND P0, PT, R14, RZ, PT ;  /* 0x000000ff0e00722a */ /* 0x000fdc0003f05000 */
[----:B------:R-:W-:Y:S05]  /*5d50*/  @!P0 BRA `(.L_x_77) ;  /* 0x0000000000588947 */ /* 0x000fea0003800000 */
[----:B------:R-:W-:-:S13]  /*5d60*/  ISETP.GE.AND P0, PT, R15, RZ, PT ;  /* 0x000000ff0f00720c */ /* 0x000fda0003f06270 */
[----:B------:R-:W-:Y:S02]  /*5d70*/  @!P0 IMAD.MOV.U32 R6, RZ, RZ, 0x0 ;  /* 0x00000000ff068424 */ /* 0x000fe400078e00ff */
[----:B------:R-:W-:Y:S01]  /*5d80*/  @!P0 IMAD.MOV.U32 R7, RZ, RZ, -0x80000 ;  /* 0xfff80000ff078424 */ /* 0x000fe200078e00ff */
[----:B------:R-:W-:Y:S06]  /*5d90*/  @!P0 BRA `(.L_x_76) ;  /* 0x00000000004c8947 */ /* 0x000fec0003800000 */
[----:B------:R-:W-:-:S13]  /*5da0*/  ISETP.GT.AND P0, PT, R15, 0x7fefffff, PT ;  /* 0x7fefffff0f00780c */ /* 0x000fda0003f04270 */
[----:B------:R-:W-:Y:S05]  /*5db0*/  @P0 BRA `(.L_x_77) ;  /* 0x0000000000400947 */ /* 0x000fea0003800000 */
[----:B------:R-:W-:Y:S01]  /*5dc0*/  DMUL R40, R14, 8.11296384146066816958e+31 ;  /* 0x469000000e287828 */ /* 0x000fe20000000000 */
[----:B------:R-:W-:Y:S02]  /*5dd0*/  IMAD.MOV.U32 R6, RZ, RZ, 0x0 ;  /* 0x00000000ff067424 */ /* 0x000fe400078e00ff */
[----:B------:R-:W-:Y:S02]  /*5de0*/  IMAD.MOV.U32 R14, RZ, RZ, RZ ;  /* 0x000000ffff0e7224 */ /* 0x000fe400078e00ff */
[----:B------:R-:W-:Y:S01]  /*5df0*/  IMAD.MOV.U32 R7, RZ, RZ, 0x3fd80000 ;  /* 0x3fd80000ff077424 */ /* 0x000fe200078e00ff */
[----:B------:R-:W0:Y:S03]  /*5e00*/  MUFU.RSQ64H R15, R41 ;  /* 0x00000029000f7308 */ /* 0x000e260000001c00 */
[----:B0-----:R-:W-:-:S08]  /*5e10*/  DMUL R8, R14, R14 ;  /* 0x0000000e0e087228 */ /* 0x001fd00000000000 */
[----:B------:R-:W-:-:S08]  /*5e20*/  DFMA R8, R40, -R8, 1 ;  /* 0x3ff000002808742b */ /* 0x000fd00000000808 */
[----:B------:R-:W-:Y:S02]  /*5e30*/  DFMA R6, R8, R6, 0.5 ;  /* 0x3fe000000806742b */ /* 0x000fe40000000006 */
[----:B------:R-:W-:-:S08]  /*5e40*/  DMUL R8, R14, R8 ;  /* 0x000000080e087228 */ /* 0x000fd00000000000 */
[----:B------:R-:W-:-:S08]  /*5e50*/  DFMA R8, R6, R8, R14 ;  /* 0x000000080608722b */ /* 0x000fd0000000000e */
[----:B------:R-:W-:Y:S02]  /*5e60*/  DMUL R6, R40, R8 ;  /* 0x0000000828067228 */ /* 0x000fe40000000000 */
[----:B------:R-:W-:-:S06]  /*5e70*/  VIADD R9, R9, 0xfff00000 ;  /* 0xfff0000009097836 */ /* 0x000fcc0000000000 */
[----:B------:R-:W-:-:S08]  /*5e80*/  DFMA R14, R6, -R6, R40 ;  /* 0x80000006060e722b */ /* 0x000fd00000000028 */
[----:B------:R-:W-:-:S10]  /*5e90*/  DFMA R6, R8, R14, R6 ;  /* 0x0000000e0806722b */ /* 0x000fd40000000006 */
[----:B------:R-:W-:Y:S01]  /*5ea0*/  VIADD R7, R7, 0xfcb00000 ;  /* 0xfcb0000007077836 */ /* 0x000fe20000000000 */
[----:B------:R-:W-:Y:S06]  /*5eb0*/  BRA `(.L_x_76) ;  /* 0x0000000000047947 */ /* 0x000fec0003800000 */
.L_x_77:
[----:B------:R-:W-:-:S11]  /*5ec0*/  DADD R6, R14, R14 ;  /* 0x000000000e067229 */ /* 0x000fd6000000000e */
.L_x_76:
[----:B------:R-:W-:Y:S05]  /*5ed0*/  BSYNC.RECONVERGENT B3 ;  /* 0x0000000000037941 */ /* 0x000fea0003800200 */
.L_x_74:
[----:B------:R-:W-:Y:S02]  /*5ee0*/  IMAD.MOV.U32 R44, RZ, RZ, R6 ;  /* 0x000000ffff2c7224 */ /* 0x000fe400078e0006 */
[----:B------:R-:W-:Y:S02]  /*5ef0*/  IMAD.MOV.U32 R45, RZ, RZ, R7 ;  /* 0x000000ffff2d7224 */ /* 0x000fe400078e0007 */
[----:B------:R-:W-:Y:S02]  /*5f00*/  IMAD.MOV.U32 R6, RZ, RZ, R4 ;  /* 0x000000ffff067224 */ /* 0x000fe400078e0004 */
[----:B------:R-:W-:-:S04]  /*5f10*/  IMAD.MOV.U32 R7, RZ, RZ, 0x0 ;  /* 0x00000000ff077424 */ /* 0x000fc800078e00ff */
[----:B------:R-:W-:Y:S05]  /*5f20*/  RET.REL.NODEC R6 `(_Z17euler_for_unknownPdS_) ;  /* 0xffffffa006347950 */ /* 0x000fea0003c3ffff */
        .weak           $__internal_2_$__cuda_sm20_sqrt_rn_f32_slowpath
        .type           $__internal_2_$__cuda_sm20_sqrt_rn_f32_slowpath,@function
        .size           $__internal_2_$__cuda_sm20_sqrt_rn_f32_slowpath,($_Z17euler_for_unknownPdS_$__internal_accurate_pow - $__internal_2_$__cuda_sm20_sqrt_rn_f32_slowpath)
$__internal_2_$__cuda_sm20_sqrt_rn_f32_slowpath:
[----:B------:R-:W-:-:S13]  /*5f30*/  LOP3.LUT P0, RZ, R9, 0x7fffffff, RZ, 0xc0, !PT ;  /* 0x7fffffff09ff7812 */ /* 0x000fda000780c0ff */
[----:B------:R-:W-:Y:S01]  /*5f40*/  @!P0 IMAD.MOV.U32 R6, RZ, RZ, R9 ;  /* 0x000000ffff068224 */ /* 0x000fe200078e0009 */
[----:B------:R-:W-:Y:S06]  /*5f50*/  @!P0 BRA `(.L_x_78) ;  /* 0x0000000000448947 */ /* 0x000fec0003800000 */
[----:B------:R-:W-:Y:S01]  /*5f60*/  FSETP.GEU.FTZ.AND P0, PT, R9, RZ, PT ;  /* 0x000000ff0900720b */ /* 0x000fe20003f1e000 */
[----:B------:R-:W-:-:S12]  /*5f70*/  IMAD.MOV.U32 R4, RZ, RZ, R9 ;  /* 0x000000ffff047224 */ /* 0x000fd800078e0009 */
[----:B------:R-:W-:Y:S01]  /*5f80*/  @!P0 IMAD.MOV.U32 R6, RZ, RZ, 0x7fffffff ;  /* 0x7fffffffff068424 */ /* 0x000fe200078e00ff */
[----:B------:R-:W-:Y:S06]  /*5f90*/  @!P0 BRA `(.L_x_78) ;  /* 0x0000000000348947 */ /* 0x000fec0003800000 */
[----:B------:R-:W-:-:S13]  /*5fa0*/  FSETP.GTU.FTZ.AND P0, PT, |R4|, +INF , PT ;  /* 0x7f8000000400780b */ /* 0x000fda0003f1c200 */
[----:B------:R-:W-:Y:S01]  /*5fb0*/  @P0 FADD.FTZ R6, R4, 1 ;  /* 0x3f80000004060421 */ /* 0x000fe20000010000 */
[----:B------:R-:W-:Y:S06]  /*5fc0*/  @P0 BRA `(.L_x_78) ;  /* 0x0000000000280947 */ /* 0x000fec0003800000 */
[----:B------:R-:W-:-:S13]  /*5fd0*/  FSETP.NEU.FTZ.AND P0, PT, |R4|, +INF , PT ;  /* 0x7f8000000400780b */ /* 0x000fda0003f1d200 */
[----:B------:R-:W-:-:S04]  /*5fe0*/  @P0 FFMA R7, R4, 1.84467440737095516160e+19, RZ ;  /* 0x5f80000004070823 */ /* 0x000fc800000000ff */
[----:B------:R-:W0:Y:S02]  /*5ff0*/  @P0 MUFU.RSQ R6, R7 ;  /* 0x0000000700060308 */ /* 0x000e240000001400 */
[----:B0-----:R-:W-:Y:S01]  /*6000*/  @P0 FMUL.FTZ R8, R7, R6 ;  /* 0x0000000607080220 */ /* 0x001fe20000410000 */
[----:B------:R-:W-:Y:S01]  /*6010*/  @P0 FMUL.FTZ R14, R6, 0.5 ;  /* 0x3f000000060e0820 */ /* 0x000fe20000410000 */
[----:B------:R-:W-:Y:S02]  /*6020*/  @!P0 IMAD.MOV.U32 R6, RZ, RZ, R4 ;  /* 0x000000ffff068224 */ /* 0x000fe400078e0004 */
[----:B------:R-:W-:-:S04]  /*6030*/  @P0 FADD.FTZ R9, -R8, -RZ ;  /* 0x800000ff08090221 */ /* 0x000fc80000010100 */
[----:B------:R-:W-:-:S04]  /*6040*/  @P0 FFMA R9, R8, R9, R7 ;  /* 0x0000000908090223 */ /* 0x000fc80000000007 */
[----:B------:R-:W-:-:S04]  /*6050*/  @P0 FFMA R9, R9, R14, R8 ;  /* 0x0000000e09090223 */ /* 0x000fc80000000008 */
[----:B------:R-:W-:-:S07]  /*6060*/  @P0 FMUL.FTZ R6, R9, 2.3283064365386962891e-10 ;  /* 0x2f80000009060820 */ /* 0x000fce0000410000 */
.L_x_78:
[----:B------:R-:W-:Y:S02]  /*6070*/  IMAD.MOV.U32 R30, RZ, RZ, R6 ;  /* 0x000000ffff1e7224 */ /* 0x000fe400078e0006 */
[----:B------:R-:W-:Y:S02]  /*6080*/  IMAD.MOV.U32 R6, RZ, RZ, R15 ;  /* 0x000000ffff067224 */ /* 0x000fe400078e000f */
[----:B------:R-:W-:-:S04]  /*6090*/  IMAD.MOV.U32 R7, RZ, RZ, 0x0 ;  /* 0x00000000ff077424 */ /* 0x000fc800078e00ff */
[----:B------:R-:W-:Y:S05]  /*60a0*/  RET.REL.NODEC R6 `(_Z17euler_for_unknownPdS_) ;  /* 0xffffff9c06d47950 */ /* 0x000fea0003c3ffff */
        .type           $_Z17euler_for_unknownPdS_$__internal_accurate_pow,@function
        .size           $_Z17euler_for_unknownPdS_$__internal_accurate_pow,(.L_x_110 - $_Z17euler_for_unknownPdS_$__internal_accurate_pow)
$_Z17euler_for_unknownPdS_$__internal_accurate_pow:
[----:B------:R-:W-:Y:S01]  /*60b0*/  ISETP.GT.U32.AND P1, PT, R34, 0xfffff, PT ;  /* 0x000fffff2200780c */ /* 0x000fe20003f24070 */
[----:B------:R-:W-:Y:S01]  /*60c0*/  IMAD.MOV.U32 R14, RZ, RZ, R20 ;  /* 0x000000ffff0e7224 */ /* 0x000fe200078e0014 */
[----:B------:R-:W-:Y:S01]  /*60d0*/  UMOV UR4, 0x7d2cafe2 ;  /* 0x7d2cafe200047882 */ /* 0x000fe20000000000 */
[--C-:B------:R-:W-:Y:S01]  /*60e0*/  IMAD.MOV.U32 R15, RZ, RZ, R34.reuse ;  /* 0x000000ffff0f7224 */ /* 0x100fe200078e0022 */
[----:B------:R-:W-:Y:S01]  /*60f0*/  UMOV UR5, 0x3eb0f5ff ;  /* 0x3eb0f5ff00057882 */ /* 0x000fe20000000000 */
[--C-:B------:R-:W-:Y:S01]  /*6100*/  IMAD.MOV.U32 R21, RZ, RZ, R34.reuse ;  /* 0x000000ffff157224 */ /* 0x100fe200078e0022 */
[----:B------:R-:W-:Y:S01]  /*6110*/  SHF.R.U32.HI R34, RZ, 0x14, R34 ;  /* 0x00000014ff227819 */ /* 0x000fe20000011622 */
[----:B------:R-:W-:Y:S01]  /*6120*/  IMAD.MOV.U32 R22, RZ, RZ, 0x41ad3b5a ;  /* 0x41ad3b5aff167424 */ /* 0x000fe200078e00ff */
[----:B------:R-:W-:Y:S01]  /*6130*/  UMOV UR6, 0x3b39803f ;  /* 0x3b39803f00067882 */ /* 0x000fe20000000000 */
[----:B------:R-:W-:Y:S01]  /*6140*/  IMAD.MOV.U32 R23, RZ, RZ, 0x3ed0f5d2 ;  /* 0x3ed0f5d2ff177424 */ /* 0x000fe200078e00ff */
[----:B------:R-:W-:-:S03]  /*6150*/  UMOV UR7, 0x3c7abc9e ;  /* 0x3c7abc9e00077882 */ /* 0x000fc60000000000 */
[----:B------:R-:W-:-:S10]  /*6160*/  @!P1 DMUL R14, R14, 1.80143985094819840000e+16 ;  /* 0x435000000e0e9828 */ /* 0x000fd40000000000 */
[----:B------:R-:W-:Y:S01]  /*6170*/  @!P1 IMAD.MOV.U32 R21, RZ, RZ, R15 ;  /* 0x000000ffff159224 */ /* 0x000fe200078e000f */
[----:B------:R-:W-:Y:S01]  /*6180*/  @!P1 LEA.HI R34, R15, 0xffffffca, RZ, 0xc ;  /* 0xffffffca0f229811 */ /* 0x000fe200078f60ff */
[----:B------:R-:W-:-:S03]  /*6190*/  @!P1 IMAD.MOV.U32 R20, RZ, RZ, R14 ;  /* 0x000000ffff149224 */ /* 0x000fc600078e000e */
[----:B------:R-:W-:Y:S01]  /*61a0*/  LOP3.LUT R21, R21, 0x800fffff, RZ, 0xc0, !PT ;  /* 0x800fffff15157812 */ /* 0x000fe200078ec0ff */
[----:B------:R-:W-:Y:S02]  /*61b0*/  IMAD.MOV.U32 R28, RZ, RZ, R20 ;  /* 0x000000ffff1c7224 */ /* 0x000fe400078e0014 */
[----:B------:R-:W-:Y:S01]  /*61c0*/  IMAD.MOV.U32 R20, RZ, RZ, RZ ;  /* 0x000000ffff147224 */ /* 0x000fe200078e00ff */
[----:B------:R-:W-:Y:S01]  /*61d0*/  LOP3.LUT R29, R21, 0x3ff00000, RZ, 0xfc, !PT ;  /* 0x3ff00000151d7812 */ /* 0x000fe200078efcff */
[----:B------:R-:W-:-:S03]  /*61e0*/  VIADD R14, R34, 0xfffffc01 ;  /* 0xfffffc01220e7836 */ /* 0x000fc60000000000 */
[----:B------:R-:W-:-:S13]  /*61f0*/  ISETP.GE.U32.AND P2, PT, R29, 0x3ff6a09f, PT ;  /* 0x3ff6a09f1d00780c */ /* 0x000fda0003f46070 */
[----:B------:R-:W-:Y:S02]  /*6200*/  @P2 VIADD R21, R29, 0xfff00000 ;  /* 0xfff000001d152836 */ /* 0x000fe40000000000 */
[----:B------:R-:W-:Y:S02]  /*6210*/  @P2 VIADD R14, R34, 0xfffffc02 ;  /* 0xfffffc02220e2836 */ /* 0x000fe40000000000 */
[----:B------:R-:W-:-:S06]  /*6220*/  @P2 IMAD.MOV.U32 R29, RZ, RZ, R21 ;  /* 0x000000ffff1d2224 */ /* 0x000fcc00078e0015 */
[C---:B------:R-:W-:Y:S02]  /*6230*/  DADD R24, R28.reuse, 1 ;  /* 0x3ff000001c187429 */ /* 0x040fe40000000000 */
[----:B------:R-:W-:-:S04]  /*6240*/  DADD R28, R28, -1 ;  /* 0xbff000001c1c7429 */ /* 0x000fc80000000000 */
[----:B------:R-:W0:Y:S02]  /*6250*/  MUFU.RCP64H R21, R25 ;  /* 0x0000001900157308 */ /* 0x000e240000001800 */
[----:B0-----:R-:W-:-:S08]  /*6260*/  DFMA R36, -R24, R20, 1 ;  /* 0x3ff000001824742b */ /* 0x001fd00000000114 */
[----:B------:R-:W-:-:S08]  /*6270*/  DFMA R36, R36, R36, R36 ;  /* 0x000000242424722b */ /* 0x000fd00000000024 */
[----:B------:R-:W-:-:S08]  /*6280*/  DFMA R36, R20, R36, R20 ;  /* 0x000000241424722b */ /* 0x000fd00000000014 */
[----:B------:R-:W-:-:S08]  /*6290*/  DMUL R20, R28, R36 ;  /* 0x000000241c147228 */ /* 0x000fd00000000000 */
[----:B------:R-:W-:-:S08]  /*62a0*/  DFMA R20, R28, R36, R20 ;  /* 0x000000241c14722b */ /* 0x000fd00000000014 */
[-C--:B------:R-:W-:Y:S02]  /*62b0*/  DMUL R30, R20, R20.reuse ;  /* 0x00000014141e7228 */ /* 0x080fe40000000000 */
[----:B------:R-:W-:Y:S02]  /*62c0*/  DADD R24, R28, -R20 ;  /* 0x000000001c187229 */ /* 0x000fe40000000814 */
[----:B------:R-:W-:-:S04]  /*62d0*/  DMUL R40, R20, R20 ;  /* 0x0000001414287228 */ /* 0x000fc80000000000 */
[----:B------:R-:W-:Y:S01]  /*62e0*/  DFMA R22, R30, UR4, R22 ;  /* 0x000000041e167c2b */ /* 0x000fe20008000016 */
[----:B------:R-:W-:Y:S01]  /*62f0*/  UMOV UR4, 0x75488a3f ;  /* 0x75488a3f00047882 */ /* 0x000fe20000000000 */
[----:B------:R-:W-:Y:S01]  /*6300*/  UMOV UR5, 0x3ef3b20a ;  /* 0x3ef3b20a00057882 */ /* 0x000fe20000000000 */
[----:B------:R-:W-:-:S05]  /*6310*/  DADD R24, R24, R24 ;  /* 0x0000000018187229 */ /* 0x000fca0000000018 */
[----:B------:R-:W-:Y:S01]  /*6320*/  DFMA R26, R30, R22, UR4 ;  /* 0x000000041e1a7e2b */ /* 0x000fe20008000016 */
[----:B------:R-:W-:Y:S01]  /*6330*/  UMOV UR4, 0xe4faecd5 ;  /* 0xe4faecd500047882 */ /* 0x000fe20000000000 */
[----:B------:R-:W-:Y:S01]  /*6340*/  UMOV UR5, 0x3f1745cd ;  /* 0x3f1745cd00057882 */ /* 0x000fe20000000000 */
[----:B------:R-:W-:-:S05]  /*6350*/  DFMA R24, R28, -R20, R24 ;  /* 0x800000141c18722b */ /* 0x000fca0000000018 */
[----:B------:R-:W-:Y:S01]  /*6360*/  DFMA R26, R30, R26, UR4 ;  /* 0x000000041e1a7e2b */ /* 0x000fe2000800001a */
[----:B------:R-:W-:Y:S01]  /*6370*/  UMOV UR4, 0x258a578b ;  /* 0x258a578b00047882 */ /* 0x000fe20000000000 */
[----:B------:R-:W-:Y:S01]  /*6380*/  UMOV UR5, 0x3f3c71c7 ;  /* 0x3f3c71c700057882 */ /* 0x000fe20000000000 */
[----:B------:R-:W-:Y:S02]  /*6390*/  DMUL R24, R36, R24 ;  /* 0x0000001824187228 */ /* 0x000fe40000000000 */
[----:B------:R-:W-:-:S03]  /*63a0*/  DFMA R36, R20, R20, -R40 ;  /* 0x000000141424722b */ /* 0x000fc60000000828 */
[----:B------:R-:W-:Y:S01]  /*63b0*/  DFMA R26, R30, R26, UR4 ;  /* 0x000000041e1a7e2b */ /* 0x000fe2000800001a */
[----:B------:R-:W-:Y:S01]  /*63c0*/  UMOV UR4, 0x9242b910 ;  /* 0x9242b91000047882 */ /* 0x000fe20000000000 */
[----:B------:R-:W-:-:S06]  /*63d0*/  UMOV UR5, 0x3f624924 ;  /* 0x3f62492400057882 */ /* 0x000fcc0000000000 */
[----:B------:R-:W-:Y:S01]  /*63e0*/  DFMA R26, R30, R26, UR4 ;  /* 0x000000041e1a7e2b */ /* 0x000fe2000800001a */
[----:B------:R-:W-:Y:S01]  /*63f0*/  UMOV UR4, 0x99999dfb ;  /* 0x99999dfb00047882 */ /* 0x000fe20000000000 */
[----:B------:R-:W-:-:S06]  /*6400*/  UMOV UR5, 0x3f899999 ;  /* 0x3f89999900057882 */ /* 0x000fcc0000000000 */
[----:B------:R-:W-:Y:S01]  /*6410*/  DFMA R26, R30, R26, UR4 ;  /* 0x000000041e1a7e2b */ /* 0x000fe2000800001a */
[----:B------:R-:W-:Y:S01]  /*6420*/  UMOV UR4, 0x55555555 ;  /* 0x5555555500047882 */ /* 0x000fe20000000000 */
[----:B------:R-:W-:-:S06]  /*6430*/  UMOV UR5, 0x3fb55555 ;  /* 0x3fb5555500057882 */ /* 0x000fcc0000000000 */
[----:B------:R-:W-:-:S08]  /*6440*/  DFMA R22, R30, R26, UR4 ;  /* 0x000000041e167e2b */ /* 0x000fd0000800001a */
[----:B------:R-:W-:Y:S01]  /*6450*/  DADD R28, -R22, UR4 ;  /* 0x00000004161c7e29 */ /* 0x000fe20008000100 */
[----:B------:R-:W-:Y:S01]  /*6460*/  UMOV UR4, 0xb9e7b0 ;  /* 0x00b9e7b000047882 */ /* 0x000fe20000000000 */
[----:B------:R-:W-:-:S06]  /*6470*/  UMOV UR5, 0x3c46a4cb ;  /* 0x3c46a4cb00057882 */ /* 0x000fcc0000000000 */
[----:B------:R-:W-:Y:S02]  /*6480*/  DFMA R28, R30, R26, R28 ;  /* 0x0000001a1e1c722b */ /* 0x000fe4000000001c */
[----:B------:R-:W-:Y:S01]  /*6490*/  DMUL R26, R20, R40 ;  /* 0x00000028141a7228 */ /* 0x000fe20000000000 */
[----:B------:R-:W-:Y:S02]  /*64a0*/  VIADD R31, R25, 0x100000 ;  /* 0x00100000191f7836 */ /* 0x000fe40000000000 */
[----:B------:R-:W-:-:S03]  /*64b0*/  IMAD.MOV.U32 R30, RZ, RZ, R24 ;  /* 0x000000ffff1e7224 */ /* 0x000fc600078e0018 */
[----:B------:R-:W-:Y:S01]  /*64c0*/  DADD R28, R28, -UR4 ;  /* 0x800000041c1c7e29 */ /* 0x000fe20008000000 */
[----:B------:R-:W-:Y:S01]  /*64d0*/  UMOV UR4, 0x80000000 ;  /* 0x8000000000047882 */ /* 0x000fe20000000000 */
[C---:B------:R-:W-:Y:S01]  /*64e0*/  DFMA R38, R20.reuse, R40, -R26 ;  /* 0x000000281426722b */ /* 0x040fe2000000081a */
[----:B------:R-:W-:Y:S01]  /*64f0*/  UMOV UR5, 0x43300000 ;  /* 0x4330000000057882 */ /* 0x000fe20000000000 */
[----:B------:R-:W-:-:S04]  /*6500*/  DFMA R30, R20, R30, R36 ;  /* 0x0000001e141e722b */ /* 0x000fc80000000024 */
[----:B------:R-:W-:Y:S02]  /*6510*/  DADD R36, R22, R28 ;  /* 0x0000000016247229 */ /* 0x000fe4000000001c */
[----:B------:R-:W-:-:S06]  /*6520*/  DFMA R38, R24, R40, R38 ;  /* 0x000000281826722b */ /* 0x000fcc0000000026 */
[----:B------:R-:W-:Y:S02]  /*6530*/  DMUL R40, R36, R26 ;  /* 0x0000001a24287228 */ /* 0x000fe40000000000 */
[----:B------:R-:W-:Y:S02]  /*6540*/  DFMA R30, R20, R30, R38 ;  /* 0x0000001e141e722b */ /* 0x000fe40000000026 */
[----:B------:R-:W-:-:S04]  /*6550*/  DADD R38, R22, -R36 ;  /* 0x0000000016267229 */ /* 0x000fc80000000824 */
[----:B------:R-:W-:-:S04]  /*6560*/  DFMA R22, R36, R26, -R40 ;  /* 0x0000001a2416722b */ /* 0x000fc80000000828 */
[----:B------:R-:W-:-:S04]  /*6570*/  DADD R38, R28, R38 ;  /* 0x000000001c267229 */ /* 0x000fc80000000026 */
[----:B------:R-:W-:-:S08]  /*6580*/  DFMA R22, R36, R30, R22 ;  /* 0x0000001e2416722b */ /* 0x000fd00000000016 */
[----:B------:R-:W-:-:S08]  /*6590*/  DFMA R38, R38, R26, R22 ;  /* 0x0000001a2626722b */ /* 0x000fd00000000016 */
[----:B------:R-:W-:-:S08]  /*65a0*/  DADD R26, R40, R38 ;  /* 0x00000000281a7229 */ /* 0x000fd00000000026 */
[--C-:B------:R-:W-:Y:S02]  /*65b0*/  DADD R22, R20, R26.reuse ;  /* 0x0000000014167229 */ /* 0x100fe4000000001a */
[----:B------:R-:W-:-:S06]  /*65c0*/  DADD R40, R40, -R26 ;  /* 0x0000000028287229 */ /* 0x000fcc000000081a */
[----:B------:R-:W-:Y:S02]  /*65d0*/  DADD R20, R20, -R22 ;  /* 0x0000000014147229 */ /* 0x000fe40000000816 */
[----:B------:R-:W-:-:S06]  /*65e0*/  DADD R40, R38, R40 ;  /* 0x0000000026287229 */ /* 0x000fcc0000000028 */
[----:B------:R-:W-:-:S08]  /*65f0*/  DADD R20, R26, R20 ;  /* 0x000000001a147229 */ /* 0x000fd00000000014 */
[----:B------:R-:W-:-:S08]  /*6600*/  DADD R20, R40, R20 ;  /* 0x0000000028147229 */ /* 0x000fd00000000014 */
[----:B------:R-:W-:Y:S01]  /*6610*/  DADD R26, R24, R20 ;  /* 0x00000000181a7229 */ /* 0x000fe20000000014 */
[----:B------:R-:W-:Y:S01]  /*6620*/  LOP3.LUT R20, R14, 0x80000000, RZ, 0x3c, !PT ;  /* 0x800000000e147812 */ /* 0x000fe200078e3cff */
[----:B------:R-:W-:-:S06]  /*6630*/  IMAD.MOV.U32 R21, RZ, RZ, 0x43300000 ;  /* 0x43300000ff157424 */ /* 0x000fcc00078e00ff */
[----:B------:R-:W-:Y:S02]  /*6640*/  DADD R24, R22, R26 ;  /* 0x0000000016187229 */ /* 0x000fe4000000001a */
[----:B------:R-:W-:Y:S01]  /*6650*/  DADD R20, R20, -UR4 ;  /* 0x8000000414147e29 */ /* 0x000fe20008000000 */
[----:B------:R-:W-:Y:S01]  /*6660*/  UMOV UR4, 0xfefa39ef ;  /* 0xfefa39ef00047882 */ /* 0x000fe20000000000 */
[----:B------:R-:W-:-:S04]  /*6670*/  UMOV UR5, 0x3fe62e42 ;  /* 0x3fe62e4200057882 */ /* 0x000fc80000000000 */
[--C-:B------:R-:W-:Y:S02]  /*6680*/  DADD R28, R22, -R24.reuse ;  /* 0x00000000161c7229 */ /* 0x100fe40000000818 */
[----:B------:R-:W-:-:S06]  /*6690*/  DFMA R14, R20, UR4, R24 ;  /* 0x00000004140e7c2b */ /* 0x000fcc0008000018 */
[----:B------:R-:W-:Y:S02]  /*66a0*/  DADD R28, R26, R28 ;  /* 0x000000001a1c7229 */ /* 0x000fe4000000001c */
[----:B------:R-:W-:-:S08]  /*66b0*/  DFMA R22, R20, -UR4, R14 ;  /* 0x8000000414167c2b */ /* 0x000fd0000800000e */
[----:B------:R-:W-:-:S08]  /*66c0*/  DADD R22, -R24, R22 ;  /* 0x0000000018167229 */ /* 0x000fd00000000116 */
[----:B------:R-:W-:-:S08]  /*66d0*/  DADD R22, R28, -R22 ;  /* 0x000000001c167229 */ /* 0x000fd00000000816 */
[----:B------:R-:W-:-:S08]  /*66e0*/  DFMA R22, R20, UR6, R22 ;  /* 0x0000000614167c2b */ /* 0x000fd00008000016 */
[----:B------:R-:W-:-:S08]  /*66f0*/  DADD R20, R14, R22 ;  /* 0x000000000e147229 */ /* 0x000fd00000000016 */
[----:B------:R-:W-:Y:S02]  /*6700*/  DADD R14, R14, -R20 ;  /* 0x000000000e0e7229 */ /* 0x000fe40000000814 */
[----:B------:R-:W-:-:S06]  /*6710*/  DMUL R28, R20, 2 ;  /* 0x40000000141c7828 */ /* 0x000fcc0000000000 */
[----:B------:R-:W-:Y:S02]  /*6720*/  DADD R14, R22, R14 ;  /* 0x00000000160e7229 */ /* 0x000fe4000000000e */
[----:B------:R-:W-:Y:S01]  /*6730*/  DFMA R26, R20, 2, -R28 ;  /* 0x40000000141a782b */ /* 0x000fe2000000081c */
[----:B------:R-:W-:Y:S02]  /*6740*/  IMAD.MOV.U32 R20, RZ, RZ, 0x652b82fe ;  /* 0x652b82feff147424 */ /* 0x000fe400078e00ff */
[----:B------:R-:W-:-:S05]  /*6750*/  IMAD.MOV.U32 R21, RZ, RZ, 0x3ff71547 ;  /* 0x3ff71547ff157424 */ /* 0x000fca00078e00ff */
[----:B------:R-:W-:-:S08]  /*6760*/  DFMA R26, R14, 2, R26 ;  /* 0x400000000e1a782b */ /* 0x000fd0000000001a */
[----:B------:R-:W-:-:S08]  /*6770*/  DADD R14, R28, R26 ;  /* 0x000000001c0e7229 */ /* 0x000fd0000000001a */
[----:B------:R-:W-:Y:S02]  /*6780*/  DFMA R20, R14, R20, 6.75539944105574400000e+15 ;  /* 0x433800000e14742b */ /* 0x000fe40000000014 */
[----:B------:R-:W-:Y:S01]  /*6790*/  FSETP.GEU.AND P1, PT, |R15|, 4.1917929649353027344, PT ;  /* 0x4086232b0f00780b */ /* 0x000fe20003f2e200 */
[----:B------:R-:W-:-:S05]  /*67a0*/  DADD R28, R28, -R14 ;  /* 0x000000001c1c7229 */ /* 0x000fca000000080e */
[----:B------:R-:W-:-:S03]  /*67b0*/  DADD R22, R20, -6.75539944105574400000e+15 ;  /* 0xc338000014167429 */ /* 0x000fc60000000000 */
[----:B------:R-:W-:-:S05]  /*67c0*/  DADD R26, R26, R28 ;  /* 0x000000001a1a7229 */ /* 0x000fca000000001c */
[----:B------:R-:W-:Y:S01]  /*67d0*/  DFMA R24, R22, -UR4, R14 ;  /* 0x8000000416187c2b */ /* 0x000fe2000800000e */
[----:B------:R-:W-:Y:S01]  /*67e0*/  UMOV UR4, 0x3b39803f ;  /* 0x3b39803f00047882 */ /* 0x000fe20000000000 */
[----:B------:R-:W-:-:S06]  /*67f0*/  UMOV UR5, 0x3c7abc9e ;  /* 0x3c7abc9e00057882 */ /* 0x000fcc0000000000 */
[----:B------:R-:W-:Y:S01]  /*6800*/  DFMA R24, R22, -UR4, R24 ;  /* 0x8000000416187c2b */ /* 0x000fe20008000018 */
[----:B------:R-:W-:Y:S01]  /*6810*/  UMOV UR4, 0x69ce2bdf ;  /* 0x69ce2bdf00047882 */ /* 0x000fe20000000000 */
[----:B------:R-:W-:Y:S01]  /*6820*/  IMAD.MOV.U32 R22, RZ, RZ, -0x35dec16 ;  /* 0xfca213eaff167424 */ /* 0x000fe200078e00ff */
[----:B------:R-:W-:Y:S01]  /*6830*/  UMOV UR5, 0x3e5ade15 ;  /* 0x3e5ade1500057882 */ /* 0x000fe20000000000 */
[----:B------:R-:W-:-:S06]  /*6840*/  IMAD.MOV.U32 R23, RZ, RZ, 0x3e928af3 ;  /* 0x3e928af3ff177424 */ /* 0x000fcc00078e00ff */
[----:B------:R-:W-:Y:S01]  /*6850*/  DFMA R22, R24, UR4, R22 ;  /* 0x0000000418167c2b */ /* 0x000fe20008000016 */
        /* <DEDUP_REMOVED lines=24> */
[----:B------:R-:W-:-:S08]  /*69e0*/  DFMA R22, R24, R22, 1 ;  /* 0x3ff000001816742b */ /* 0x000fd00000000016 */
[----:B------:R-:W-:-:S10]  /*69f0*/  DFMA R22, R24, R22, 1 ;  /* 0x3ff000001816742b */ /* 0x000fd40000000016 */
[----:B------:R-:W-:Y:S02]  /*6a00*/  IMAD R25, R20, 0x100000, R23 ;  /* 0x0010000014197824 */ /* 0x000fe400078e0217 */
[----:B------:R-:W-:Y:S01]  /*6a10*/  IMAD.MOV.U32 R24, RZ, RZ, R22 ;  /* 0x000000ffff187224 */ /* 0x000fe200078e0016 */
[----:B------:R-:W-:Y:S06]  /*6a20*/  @!P1 BRA `(.L_x_79) ;  /* 0x0000000000309947 */ /* 0x000fec0003800000 */
[----:B------:R-:W-:Y:S01]  /*6a30*/  FSETP.GEU.AND P2, PT, |R15|, 4.2275390625, PT ;  /* 0x408748000f00780b */ /* 0x000fe20003f4e200 */
[C---:B------:R-:W-:Y:S02]  /*6a40*/  DADD R24, R14.reuse, +INF ;  /* 0x7ff000000e187429 */ /* 0x040fe40000000000 */
[----:B------:R-:W-:-:S08]  /*6a50*/  DSETP.GEU.AND P1, PT, R14, RZ, PT ;  /* 0x000000ff0e00722a */ /* 0x000fd00003f2e000 */
[----:B------:R-:W-:Y:S02]  /*6a60*/  FSEL R24, R24, RZ, P1 ;  /* 0x000000ff18187208 */ /* 0x000fe40000800000 */
[----:B------:R-:W-:Y:S02]  /*6a70*/  @!P2 LEA.HI R21, R20, R20, RZ, 0x1 ;  /* 0x000000141415a211 */ /* 0x000fe400078f08ff */
[----:B------:R-:W-:Y:S02]  /*6a80*/  FSEL R25, R25, RZ, P1 ;  /* 0x000000ff19197208 */ /* 0x000fe40000800000 */
[----:B------:R-:W-:-:S05]  /*6a90*/  @!P2 SHF.R.S32.HI R21, RZ, 0x1, R21 ;  /* 0x00000001ff15a819 */ /* 0x000fca0000011415 */
[----:B------:R-:W-:Y:S02]  /*6aa0*/  @!P2 IMAD.IADD R14, R20, 0x1, -R21 ;  /* 0x00000001140ea824 */ /* 0x000fe400078e0a15 */
[----:B------:R-:W-:-:S03]  /*6ab0*/  @!P2 IMAD R23, R21, 0x100000, R23 ;  /* 0x001000001517a824 */ /* 0x000fc600078e0217 */
[----:B------:R-:W-:Y:S01]  /*6ac0*/  @!P2 LEA R15, R14, 0x3ff00000, 0x14 ;  /* 0x3ff000000e0fa811 */ /* 0x000fe200078ea0ff */
[----:B------:R-:W-:-:S06]  /*6ad0*/  @!P2 IMAD.MOV.U32 R14, RZ, RZ, RZ ;  /* 0x000000ffff0ea224 */ /* 0x000fcc00078e00ff */
[----:B------:R-:W-:-:S11]  /*6ae0*/  @!P2 DMUL R24, R22, R14 ;  /* 0x0000000e1618a228 */ /* 0x000fd60000000000 */
.L_x_79:
[----:B------:R-:W-:Y:S01]  /*6af0*/  DFMA R26, R26, R24, R24 ;  /* 0x000000181a1a722b */ /* 0x000fe20000000018 */
[----:B------:R-:W-:Y:S01]  /*6b00*/  IMAD.MOV.U32 R20, RZ, RZ, R0 ;  /* 0x000000ffff147224 */ /* 0x000fe200078e0000 */
[----:B------:R-:W-:Y:S01]  /*6b10*/  DSETP.NEU.AND P1, PT, |R24|, +INF , PT ;  /* 0x7ff000001800742a */ /* 0x000fe20003f2d200 */
[----:B------:R-:W-:-:S07]  /*6b20*/  IMAD.MOV.U32 R21, RZ, RZ, 0x0 ;  /* 0x00000000ff157424 */ /* 0x000fce00078e00ff */
[----:B------:R-:W-:Y:S02]  /*6b30*/  FSEL R14, R24, R26, !P1 ;  /* 0x0000001a180e7208 */ /* 0x000fe40004800000 */
[----:B------:R-:W-:Y:S01]  /*6b40*/  FSEL R24, R25, R27, !P1 ;  /* 0x0000001b19187208 */ /* 0x000fe20004800000 */
[----:B------:R-:W-:Y:S06]  /*6b50*/  RET.REL.NODEC R20 `(_Z17euler_for_unknownPdS_) ;  /* 0xffffff9414287950 */ /* 0x000fec0003c3ffff */
.L_x_80:
[----:B------:R-:W-:-:S00]  /*6b60*/  BRA `(.L_x_80) ;  /* 0xfffffffc00fc7947 */ /* 0x000fc0000383ffff */
[----:B------:R-:W-:-:S00]  /*6b70*/  NOP ;  /* 0x0000000000007918 */ /* 0x000fc00000000000 */
        /* <DEDUP_REMOVED lines=8> */
.L_x_110:


//--------------------- .text._Z13classic_eulerPdi --------------------------
	.section	.text._Z13classic_eulerPdi,"ax",@progbits
	.align	128
        .global         _Z13classic_eulerPdi
        .type           _Z13classic_eulerPdi,@function
        .size           _Z13classic_eulerPdi,(.L_x_112 - _Z13classic_eulerPdi)
        .other          _Z13classic_eulerPdi,@"STO_CUDA_ENTRY STV_DEFAULT"
_Z13classic_eulerPdi:
.text._Z13classic_eulerPdi:
[----:B------:R-:W0:Y:S02]  /*0000*/  LDC R1, c[0x0][0x37c] ;  /* 0x0000df00ff017b82 */ /* 0x000e240000000800 */
[----:B0-----:R-:W-:Y:S01]  /*0010*/  VIADD R1, R1, 0xffffffd0 ;  /* 0xffffffd001017836 */ /* 0x001fe20000000000 */
[----:B------:R-:W0:Y:S01]  /*0020*/  LDCU.64 UR6, c[0x0][0x358] ;  /* 0x00006b00ff0677ac */ /* 0x000e220008000a00 */
[----:B------:R-:W-:Y:S01]  /*0030*/  CS2R R2, SR_CLOCKLO ;  /* 0x0000000000027805 */ /* 0x000fe20000015000 */
[----:B------:R-:W1:Y:S01]  /*0040*/  LDCU UR4, c[0x0][0x360] ;  /* 0x00006c00ff0477ac */ /* 0x000e620008000800 */
[----:B------:R-:W2:Y:S01]  /*0050*/  S2R R14, SR_TID.X ;  /* 0x00000000000e7919 */ /* 0x000ea20000002100 */
[----:B------:R-:W-:Y:S03]  /*0060*/  BSSY.RECONVERGENT B0, `(.L_x_81) ;  /* 0x0000263000007945 */ /* 0x000fe60003800200 */
[----:B-1----:R-:W-:-:S02]  /*0070*/  IMAD R5, R3, UR4, RZ ;  /* 0x0000000403057c24 */ /* 0x002fc4000f8e02ff */
[----:B------:R-:W-:-:S04]  /*0080*/  IMAD.WIDE.U32 R2, R2, UR4, RZ ;  /* 0x0000000402027c25 */ /* 0x000fc8000f8e00ff */
[----:B------:R-:W-:Y:S01]  /*0090*/  IMAD.IADD R0, R3, 0x1, R5 ;  /* 0x0000000103007824 */ /* 0x000fe200078e0205 */
[----:B------:R-:W-:-:S04]  /*00a0*/  LOP3.LUT R2, R2, 0xaad26b49, RZ, 0x3c, !PT ;  /* 0xaad26b4902027812 */ /* 0x000fc800078e3cff */
[----:B------:R-:W-:Y:S01]  /*00b0*/  LOP3.LUT R0, R0, 0xf7dcefdd, RZ, 0x3c, !PT ;  /* 0xf7dcefdd00007812 */ /* 0x000fe200078e3cff */
[----:B------:R-:W-:Y:S01]  /*00c0*/  IMAD R2, R2, 0x4182bed5, RZ ;  /* 0x4182bed502027824 */ /* 0x000fe200078e02ff */
[----:B--2---:R-:W-:-:S03]  /*00d0*/  ISETP.NE.AND P0, PT, R14, RZ, PT ;  /* 0x000000ff0e00720c */ /* 0x004fc60003f05270 */
        /* <DEDUP_REMOVED lines=10> */
[----:B0-----:R-:W-:Y:S05]  /*0180*/  @!P0 BRA `(.L_x_82) ;  /* 0x0000002400408947 */ /* 0x001fea0003800000 */
[----:B------:R-:W-:-:S07]  /*0190*/  CS2R R12, SRZ ;  /* 0x00000000000c7805 */ /* 0x000fce000001ff00 */
.L_x_91:
[----:B------:R-:W-:Y:S01]  /*01a0*/  LOP3.LUT R0, R14, 0x3, RZ, 0xc0, !PT ;  /* 0x000000030e007812 */ /* 0x000fe200078ec0ff */
[----:B------:R-:W-:Y:S03]  /*01b0*/  BSSY.RECONVERGENT B1, `(.L_x_83) ;  /* 0x0000247000017945 */ /* 0x000fe60003800200 */
[----:B------:R-:W-:-:S04]  /*01c0*/  ISETP.NE.U32.AND P0, PT, R0, RZ, PT ;  /* 0x000000ff0000720c */ /* 0x000fc80003f05070 */
[----:B------:R-:W-:-:S13]  /*01d0*/  ISETP.NE.AND.EX P0, PT, RZ, RZ, PT, P0 ;  /* 0x000000ffff00720c */ /* 0x000fda0003f05300 */
[----:B0-----:R-:W-:Y:S05]  /*01e0*/  @!P0 BRA `(.L_x_84) ;  /* 0x00000024000c8947 */ /* 0x001fea0003800000 */
[----:B------:R-:W0:Y:S01]  /*01f0*/  LDC.64 R8, c[0x4][0x10] ;  /* 0x01000400ff087b82 */ /* 0x000e220000000a00 */
[----:B------:R-:W-:Y:S01]  /*0200*/  IMAD.MOV.U32 R0, RZ, RZ, RZ ;  /* 0x000000ffff007224 */ /* 0x000fe200078e00ff */
[----:B-1----:R-:W-:Y:S02]  /*0210*/  CS2R R2, SRZ ;  /* 0x0000000000027805 */ /* 0x002fe4000001ff00 */
[----:B------:R-:W-:Y:S01]  /*0220*/  CS2R R4, SRZ ;  /* 0x0000000000047805 */ /* 0x000fe2000001ff00 */
[----:B------:R-:W-:Y:S02]  /*0230*/  IMAD.MOV.U32 R7, RZ, RZ, RZ ;  /* 0x000000ffff077224 */ /* 0x000fe400078e00ff */
[----:B0-----:R-:W-:-:S07]  /*0240*/  IMAD.WIDE.U32 R8, R12, 0xc80, R8 ;  /* 0x00000c800c087825 */ /* 0x001fce00078e0008 */
.L_x_86:
[----:B------:R-:W-:-:S06]  /*0250*/  IMAD R15, R0, 0x4, R1 ;  /* 0x00000004000f7824 */ /* 0x000fcc00078e0201 */
[----:B------:R-:W5:Y:S01]  /*0260*/  LDL R15, [R15+0x4] ;  /* 0x000004000f0f7983 */ /* 0x000f620000100800 */
[----:B------:R-:W-:-:S05]  /*0270*/  UMOV UR4, URZ ;  /* 0x000000ff00047c82 */ /* 0x000fca0008000000 */
.L_x_85:
[----:B-----5:R-:W-:Y:S01]  /*0280*/  SHF.R.U32.HI R22, RZ, UR4, R15 ;  /* 0x00000004ff167c19 */ /* 0x020fe2000801160f */
[----:B------:R-:W-:-:S03]  /*0290*/  IMAD.SHL.U32 R10, R0, 0x20, RZ ;  /* 0x00000020000a7824 */ /* 0x000fc600078e00ff */
[----:B------:R-:W-:Y:S01]  /*02a0*/  LOP3.LUT R11, R22, 0x1, RZ, 0xc0, !PT ;  /* 0x00000001160b7812 */ /* 0x000fe200078ec0ff */
[----:B------:R-:W-:-:S03]  /*02b0*/  VIADD R10, R10, UR4 ;  /* 0x000000040a0a7c36 */ /* 0x000fc60008000000 */
        /* <DEDUP_REMOVED lines=8> */
[----:B------:R-:W4:Y:S04]  /*0340*/  @P4 LDG.E R26, desc[UR6][R10.64+0x60] ;  /* 0x000060060a1a4981 */ /* 0x000f28000c1e1900 */
[----:B------:R-:W4:Y:S04]  /*0350*/  @!P0 LDG.E R17, desc[UR6][R10.64+0x4] ;  /* 0x000004060a118981 */ /* 0x000f28000c1e1900 */
[----:B------:R-:W4:Y:S04]  /*0360*/  @!P0 LDG.E R19, desc[UR6][R10.64+0xc] ;  /* 0x00000c060a138981 */ /* 0x000f28000c1e1900 */
        /* <DEDUP_REMOVED lines=8> */
[----:B----4-:R-:W-:-:S03]  /*03f0*/  @P2 LOP3.LUT R3, R3, R20, RZ, 0x3c, !PT ;  /* 0x0000001403032212 */ /* 0x010fc600078e3cff */
[----:B------:R-:W4:Y:S01]  /*0400*/  @P1 LDG.E R20, desc[UR6][R10.64+0x14] ;  /* 0x000014060a141981 */ /* 0x000f22000c1e1900 */
[----:B------:R-:W-:-:S03]  /*0410*/  @P3 LOP3.LUT R3, R3, R24, RZ, 0x3c, !PT ;  /* 0x0000001803033212 */ /* 0x000fc600078e3cff */
[----:B------:R-:W4:Y:S01]  /*0420*/  @P5 LDG.E R24, desc[UR6][R10.64+0x74] ;  /* 0x000074060a185981 */ /* 0x000f22000c1e1900 */
[----:B------:R-:W-:-:S03]  /*0430*/  @P4 LOP3.LUT R3, R3, R26, RZ, 0x3c, !PT ;  /* 0x0000001a03034212 */ /* 0x000fc600078e3cff */
[----:B------:R-:W4:Y:S01]  /*0440*/  @P3 LDG.E R26, desc[UR6][R10.64+0x44] ;  /* 0x000044060a1a3981 */ /* 0x000f22000c1e1900 */
[----:B------:R-:W-:-:S03]  /*0450*/  @!P0 LOP3.LUT R4, R4, R17, RZ, 0x3c, !PT ;  /* 0x0000001104048212 */ /* 0x000fc600078e3cff */
[----:B------:R-:W4:Y:S01]  /*0460*/  @P1 LDG.E R17, desc[UR6][R10.64+0x20] ;  /* 0x000020060a111981 */ /* 0x000f22000c1e1900 */
[----:B------:R-:W-:-:S03]  /*0470*/  @!P0 LOP3.LUT R2, R2, R19, RZ, 0x3c, !PT ;  /* 0x0000001302028212 */ /* 0x000fc600078e3cff */
[----:B------:R-:W4:Y:S01]  /*0480*/  @P2 LDG.E R19, desc[UR6][R10.64+0x2c] ;  /* 0x00002c060a132981 */ /* 0x000f22000c1e1900 */
[----:B------:R-:W-:-:S03]  /*0490*/  @P1 LOP3.LUT R4, R4, R21, RZ, 0x3c, !PT ;  /* 0x0000001504041212 */ /* 0x000fc600078e3cff */
[----:B------:R-:W4:Y:S01]  /*04a0*/  @P2 LDG.E R21, desc[UR6][R10.64+0x34] ;  /* 0x000034060a152981 */ /* 0x000f22000c1e1900 */
[----:B--2---:R-:W-:-:S03]  /*04b0*/  @!P0 LOP3.LUT R7, R7, R16, RZ, 0x3c, !PT ;  /* 0x0000001007078212 */ /* 0x004fc600078e3cff */
[----:B------:R-:W2:Y:S01]  /*04c0*/  @P1 LDG.E R16, desc[UR6][R10.64+0x1c] ;  /* 0x00001c060a101981 */ /* 0x000ea2000c1e1900 */
[----:B---3--:R-:W-:-:S03]  /*04d0*/  @!P0 LOP3.LUT R5, R5, R18, RZ, 0x3c, !PT ;  /* 0x0000001205058212 */ /* 0x008fc600078e3cff */
[----:B------:R-:W3:Y:S01]  /*04e0*/  @P2 LDG.E R18, desc[UR6][R10.64+0x28] ;  /* 0x000028060a122981 */ /* 0x000ee2000c1e1900 */
[----:B----4-:R-:W-:-:S03]  /*04f0*/  @P1 LOP3.LUT R7, R7, R20, RZ, 0x3c, !PT ;  /* 0x0000001407071212 */ /* 0x010fc600078e3cff */
        /* <DEDUP_REMOVED lines=8> */
[----:B------:R-:W-:Y:S01]  /*0580*/  @P3 LOP3.LUT R4, R4, R23, RZ, 0x3c, !PT ;  /* 0x0000001704043212 */ /* 0x000fe200078e3cff */
        /* <DEDUP_REMOVED lines=10> */
[----:B------:R-:W-:Y:S02]  /*0630*/  LOP3.LUT P0, RZ, R22, 0x80, RZ, 0xc0, !PT ;  /* 0x0000008016ff7812 */ /* 0x000fe4000780c0ff */
[----:B------:R-:W-:Y:S02]  /*0640*/  @P3 LOP3.LUT R5, R5, R26, RZ, 0x3c, !PT ;  /* 0x0000001a05053212 */ /* 0x000fe400078e3cff */
[----:B------:R-:W-:Y:S02]  /*0650*/  @P3 LOP3.LUT R2, R2, R17, RZ, 0x3c, !PT ;  /* 0x0000001102023212 */ /* 0x000fe400078e3cff */
[----:B------:R-:W4:Y:S01]  /*0660*/  @P6 LDG.E R17, desc[UR6][R10.64+0x7c] ;  /* 0x00007c060a116981 */ /* 0x000f22000c1e1900 */
[----:B------:R-:W-:-:S03]  /*0670*/  @P4 LOP3.LUT R4, R4, R19, RZ, 0x3c, !PT ;  /* 0x0000001304044212 */ /* 0x000fc600078e3cff */
[----:B------:R-:W4:Y:S01]  /*0680*/  @P6 LDG.E R19, desc[UR6][R10.64+0x84] ;  /* 0x000084060a136981 */ /* 0x000f22000c1e1900 */
[----:B------:R-:W-:-:S03]  /*0690*/  @P4 LOP3.LUT R2, R2, R21, RZ, 0x3c, !PT ;  /* 0x0000001502024212 */ /* 0x000fc600078e3cff */
[----:B------:R-:W4:Y:S01]  /*06a0*/  @P0 LDG.E R26, desc[UR6][R10.64+0x9c] ;  /* 0x00009c060a1a0981 */ /* 0x000f22000c1e1900 */
[----:B------:R-:W-:-:S03]  /*06b0*/  @P5 LOP3.LUT R4, R4, R23, RZ, 0x3c, !PT ;  /* 0x0000001704045212 */ /* 0x000fc600078e3cff */
        /* <DEDUP_REMOVED lines=11> */
[----:B------:R-:W-:Y:S02]  /*0770*/  @P6 LOP3.LUT R3, R3, R28, RZ, 0x3c, !PT ;  /* 0x0000001c03036212 */ /* 0x000fe400078e3cff */
[----:B------:R-:W-:Y:S02]  /*0780*/  @P6 LOP3.LUT R4, R4, R17, RZ, 0x3c, !PT ;  /* 0x0000001104046212 */ /* 0x000fe400078e3cff */
[----:B------:R-:W-:Y:S02]  /*0790*/  @P6 LOP3.LUT R2, R2, R19, RZ, 0x3c, !PT ;  /* 0x0000001302026212 */ /* 0x000fe400078e3cff */
[----:B------:R-:W-:Y:S02]  /*07a0*/  @P0 LOP3.LUT R3, R3, R26, RZ, 0x3c, !PT ;  /* 0x0000001a03030212 */ /* 0x000fe400078e3cff */
[----:B------:R-:W-:-:S02]  /*07b0*/  @P0 LOP3.LUT R4, R4, R21, RZ, 0x3c, !PT ;  /* 0x0000001504040212 */ /* 0x000fc400078e3cff */
[----:B------:R-:W-:Y:S02]  /*07c0*/  @P0 LOP3.LUT R2, R2, R23, RZ, 0x3c, !PT ;  /* 0x0000001702020212 */ /* 0x000fe400078e3cff */
[----:B--2---:R-:W-:Y:S02]  /*07d0*/  @P6 LOP3.LUT R7, R7, R16, RZ, 0x3c, !PT ;  /* 0x0000001007076212 */ /* 0x004fe400078e3cff */
[----:B---3--:R-:W-:Y:S02]  /*07e0*/  @P6 LOP3.LUT R5, R5, R18, RZ, 0x3c, !PT ;  /* 0x0000001205056212 */ /* 0x008fe400078e3cff */
[----:B----4-:R-:W-:Y:S02]  /*07f0*/  @P0 LOP3.LUT R7, R7, R20, RZ, 0x3c, !PT ;  /* 0x0000001407070212 */ /* 0x010fe400078e3cff */
        /* <DEDUP_REMOVED lines=89> */
[----:B------:R-:W-:Y:S01]  /*0d90*/  LOP3.LUT R0, R14, 0x3, RZ, 0xc0, !PT ;  /* 0x000000030e007812 */ /* 0x000fe200078ec0ff */
[----:B------:R0:W-:Y:S03]  /*0da0*/  STL [R1+0x4], R7 ;  /* 0x0000040701007387 */ /* 0x0001e60000100800 */
[----:B------:R-:W-:Y:S01]  /*0db0*/  ISETP.NE.U32.AND P0, PT, R0, 0x1, PT ;  /* 0x000000010000780c */ /* 0x000fe20003f05070 */
[----:B------:R0:W-:Y:S03]  /*0dc0*/  STL.64 [R1+0x8], R4 ;  /* 0x0000080401007387 */ /* 0x0001e60000100a00 */
[----:B------:R-:W-:Y:S01]  /*0dd0*/  ISETP.NE.AND.EX P0, PT, RZ, RZ, PT, P0 ;  /* 0x000000ffff00720c */ /* 0x000fe20003f05300 */
[----:B------:R0:W-:-:S12]  /*0de0*/  STL.64 [R1+0x10], R2 ;  /* 0x0000100201007387 */ /* 0x0001d80000100a00 */
[----:B0-----:R-:W-:Y:S05]  /*0df0*/  @!P0 BRA `(.L_x_84) ;  /* 0x0000001800088947 */ /* 0x001fea0003800000 */
[----:B------:R-:W-:Y:S01]  /*0e00*/  UMOV UR4, URZ ;  /* 0x000000ff00047c82 */ /* 0x000fe20008000000 */
[----:B------:R-:W-:Y:S01]  /*0e10*/  UMOV UR5, URZ ;  /* 0x000000ff00057c82 */ /* 0x000fe20008000000 */
[----:B------:R-:W-:Y:S02]  /*0e20*/  IMAD.MOV.U32 R0, RZ, RZ, RZ ;  /* 0x000000ffff007224 */ /* 0x000fe400078e00ff */
[----:B------:R-:W-:Y:S02]  /*0e30*/  IMAD.MOV.U32 R7, RZ, RZ, RZ ;  /* 0x000000ffff077224 */ /* 0x000fe400078e00ff */
[----:B------:R-:W-:Y:S02]  /*0e40*/  IMAD.U32 R3, RZ, RZ, UR4 ;  /* 0x00000004ff037e24 */ /* 0x000fe4000f8e00ff */
[----:B------:R-:W-:Y:S02]  /*0e50*/  IMAD.U32 R2, RZ, RZ, UR5 ;  /* 0x00000005ff027e24 */ /* 0x000fe4000f8e00ff */
[----:B------:R-:W-:-:S02]  /*0e60*/  IMAD.U32 R5, RZ, RZ, UR4 ;  /* 0x00000004ff057e24 */ /* 0x000fc4000f8e00ff */
[----:B------:R-:W-:-:S07]  /*0e70*/  IMAD.U32 R4, RZ, RZ, UR5 ;  /* 0x00000005ff047e24 */ /* 0x000fce000f8e00ff */
.L_x_88:
[----:B------:R-:W-:-:S06]  /*0e80*/  IMAD R15, R0, 0x4, R1 ;  /* 0x00000004000f7824 */ /* 0x000fcc00078e0201 */
[----:B------:R-:W5:Y:S01]  /*0e90*/  LDL R15, [R15+0x4] ;  /* 0x000004000f0f7983 */ /* 0x000f620000100800 */
[----:B------:R-:W-:-:S05]  /*0ea0*/  UMOV UR4, URZ ;  /* 0x000000ff00047c82 */ /* 0x000fca0008000000 */
.L_x_87:
        /* <DEDUP_REMOVED lines=183> */
[----:B0-----:R-:W-:Y:S05]  /*1a20*/  @P0 BRA `(.L_x_84) ;  /* 0x0000000800fc0947 */ /* 0x001fea0003800000 */
        /* <DEDUP_REMOVED lines=8> */
.L_x_90:
[----:B------:R-:W-:-:S06]  /*1ab0*/  IMAD R15, R0, 0x4, R1 ;  /* 0x00000004000f7824 */ /* 0x000fcc00078e0201 */
[----:B------:R-:W5:Y:S01]  /*1ac0*/  LDL R15, [R15+0x4] ;  /* 0x000004000f0f7983 */ /* 0x000f620000100800 */
[----:B------:R-:W-:-:S05]  /*1ad0*/  UMOV UR4, URZ ;  /* 0x000000ff00047c82 */ /* 0x000fca0008000000 */
.L_x_89:
        /* <DEDUP_REMOVED lines=180> */
.L_x_84:
[----:B------:R-:W-:Y:S05]  /*2620*/  BSYNC.RECONVERGENT B1 ;  /* 0x0000000000017941 */ /* 0x000fea0003800200 */
.L_x_83:
[----:B------:R-:W-:Y:S01]  /*2630*/  ISETP.GT.U32.AND P0, PT, R14, 0x3, PT ;  /* 0x000000030e00780c */ /* 0x000fe20003f04070 */
[----:B------:R-:W-:Y:S01]  /*2640*/  VIADD R12, R12, 0x1 ;  /* 0x000000010c0c7836 */ /* 0x000fe20000000000 */
[--C-:B------:R-:W-:Y:S02]  /*2650*/  SHF.R.U64 R14, R14, 0x2, R13.reuse ;  /* 0x000000020e0e7819 */ /* 0x100fe4000000120d */
[----:B------:R-:W-:Y:S02]  /*2660*/  ISETP.GT.U32.AND.EX P0, PT, R13, RZ, PT, P0 ;  /* 0x000000ff0d00720c */ /* 0x000fe40003f04100 */
[----:B------:R-:W-:-:S11]  /*2670*/  SHF.R.U32.HI R13, RZ, 0x2, R13 ;  /* 0x00000002ff0d7819 */ /* 0x000fd6000001160d */
[----:B------:R-:W-:Y:S05]  /*2680*/  @P0 BRA `(.L_x_91) ;  /* 0xffffffd800c40947 */ /* 0x000fea000383ffff */
.L_x_82:
[----:B------:R-:W-:Y:S05]  /*2690*/  BSYNC.RECONVERGENT B0 ;  /* 0x0000000000007941 */ /* 0x000fea0003800200 */
.L_x_81:
[----:B------:R-:W2:Y:S08]  /*26a0*/  S2UR UR4, SR_CTAID.X ;  /* 0x00000000000479c3 */ /* 0x000eb00000002500 */
[----:B------:R-:W2:Y:S02]  /*26b0*/  LDC R0, c[0x0][0x388] ;  /* 0x0000e200ff007b82 */ /* 0x000ea40000000800 */
[----:B--2---:R-:W-:-:S13]  /*26c0*/  ISETP.LE.AND P0, PT, R0, UR4, PT ;  /* 0x0000000400007c0c */ /* 0x004fda000bf03270 */
[----:B------:R-:W-:Y:S05]  /*26d0*/  @P0 EXIT ;  /* 0x000000000000094d */ /* 0x000fea0003800000 */
[----:B------:R-:W2:Y:S01]  /*26e0*/  LDC R10, c[0x0][0x370] ;  /* 0x0000dc00ff0a7b82 */ /* 0x000ea20000000800 */
[----:B------:R-:W-:-:S07]  /*26f0*/  IMAD.U32 R9, RZ, RZ, UR4 ;  /* 0x00000004ff097e24 */ /* 0x000fce000f8e00ff */
.L_x_100:
[----:B------:R-:W-:Y:S01]  /*2700*/  VIADD R11, R6, 0x587c5 ;  /* 0x000587c5060b7836 */ /* 0x000fe20000000000 */
[----:B------:R-:W-:Y:S01]  /*2710*/  UMOV UR4, 0x587c5 ;  /* 0x000587c500047882 */ /* 0x000fe20000000000 */
[----:B------:R-:W-:Y:S02]  /*2720*/  IMAD.MOV.U32 R20, RZ, RZ, 0x0 ;  /* 0x00000000ff147424 */ /* 0x000fe400078e00ff */
[----:B------:R-:W-:-:S07]  /*2730*/  IMAD.MOV.U32 R21, RZ, RZ, 0x3ff00000 ;  /* 0x3ff00000ff157424 */ /* 0x000fce00078e00ff */
.L_x_99:
[----:B------:R-:W3:Y:S01]  /*2740*/  MUFU.RSQ64H R15, R21 ;  /* 0x00000015000f7308 */ /* 0x000ee20000001c00 */
        /* <DEDUP_REMOVED lines=9> */
[----:B------:R-:W-:Y:S01]  /*27e0*/  BSSY.RECONVERGENT B0, `(.L_x_92) ;  /* 0x000001a000007945 */ /* 0x000fe20003800200 */
[----:B------:R-:W-:-:S02]  /*27f0*/  IMAD.MOV.U32 R8, RZ, RZ, R5 ;  /* 0x000000ffff087224 */ /* 0x000fc400078e0005 */
[----:B------:R-:W-:Y:S02]  /*2800*/  IMAD.MOV.U32 R0, RZ, RZ, R2 ;  /* 0x000000ffff007224 */ /* 0x000fe400078e0002 */
[----:B------:R-:W-:Y:S01]  /*2810*/  DMUL R16, R16, UR8 ;  /* 0x0000000810107c28 */ /* 0x000fe20008000000 */
[----:B01----:R-:W-:Y:S01]  /*2820*/  IMAD.MOV.U32 R5, RZ, RZ, R3 ;  /* 0x000000ffff057224 */ /* 0x003fe200078e0003 */
[----:B---3--:R-:W-:-:S08]  /*2830*/  DMUL R12, R14, R14 ;  /* 0x0000000e0e0c7228 */ /* 0x008fd00000000000 */
        /* <DEDUP_REMOVED lines=10> */
[----:B------:R-:W-:Y:S02]  /*28e0*/  IMAD.MOV.U32 R15, RZ, RZ, R23 ;  /* 0x000000ffff0f7224 */ /* 0x000fe400078e0017 */
[----:B------:R-:W-:Y:S01]  /*28f0*/  IMAD.MOV.U32 R12, RZ, RZ, R24 ;  /* 0x000000ffff0c7224 */ /* 0x000fe200078e0018 */
[----:B------:R-:W-:Y:S01]  /*2900*/  MOV R24, 0x2960 ;  /* 0x0000296000187802 */ /* 0x000fe20000000f00 */
[----:B------:R-:W-:Y:S02]  /*2910*/  IMAD.MOV.U32 R6, RZ, RZ, R18 ;  /* 0x000000ffff067224 */ /* 0x000fe400078e0012 */
[----:B------:R-:W-:Y:S02]  /*2920*/  IMAD.MOV.U32 R23, RZ, RZ, R19 ;  /* 0x000000ffff177224 */ /* 0x000fe400078e0013 */
[----:B------:R-:W-:Y:S02]  /*2930*/  IMAD.MOV.U32 R18, RZ, RZ, R20 ;  /* 0x000000ffff127224 */ /* 0x000fe400078e0014 */
[----:B------:R-:W-:-:S07]  /*2940*/  IMAD.MOV.U32 R19, RZ, RZ, R21 ;  /* 0x000000ffff137224 */ /* 0x000fce00078e0015 */
[----:B--2---:R-:W-:Y:S05]  /*2950*/  CALL.REL.NOINC `($__internal_3_$__cuda_sm20_dsqrt_rn_f64_mediumpath_v1) ;  /* 0x0000000800347944 */ /* 0x004fea0003c00000 */
[----:B------:R-:W-:Y:S02]  /*2960*/  IMAD.MOV.U32 R26, RZ, RZ, R18 ;  /* 0x000000ffff1a7224 */ /* 0x000fe400078e0012 */
[----:B------:R-:W-:-:S07]  /*2970*/  IMAD.MOV.U32 R27, RZ, RZ, R19 ;  /* 0x000000ffff1b7224 */ /* 0x000fce00078e0013 */
.L_x_93:
[----:B------:R-:W-:Y:S05]  /*2980*/  BSYNC.RECONVERGENT B0 ;  /* 0x0000000000007941 */ /* 0x000fea0003800200 */
.L_x_92:
[----:B------:R-:W-:Y:S01]  /*2990*/  SHF.R.U32.HI R2, RZ, 0x2, R7 ;  /* 0x00000002ff027819 */ /* 0x000fe20000011607 */
[----:B------:R-:W-:Y:S01]  /*29a0*/  IMAD.SHL.U32 R3, R5, 0x10, RZ ;  /* 0x0000001005037824 */ /* 0x000fe200078e00ff */
[----:B------:R-:W-:Y:S01]  /*29b0*/  UMOV UR8, 0x6f0068dc ;  /* 0x6f0068dc00087882 */ /* 0x000fe20000000000 */
[----:B------:R-:W-:Y:S01]  /*29c0*/  UMOV UR9, 0x3fc50481 ;  /* 0x3fc5048100097882 */ /* 0x000fe20000000000 */
[----:B------:R-:W-:Y:S01]  /*29d0*/  LOP3.LUT R2, R2, R7, RZ, 0x3c, !PT ;  /* 0x0000000702027212 */ /* 0x000fe200078e3cff */
[----:B------:R-:W-:Y:S01]  /*29e0*/  IMAD.MOV.U32 R7, RZ, RZ, 0x3e055027 ;  /* 0x3e055027ff077424 */ /* 0x000fe200078e00ff */
[----:B------:R-:W-:Y:S01]  /*29f0*/  DMUL R26, R26, UR8 ;  /* 0x000000081a1a7c28 */ /* 0x000fe20008000000 */
[----:B------:R-:W-:Y:S02]  /*2a00*/  BSSY.RECONVERGENT B0, `(.L_x_94) ;  /* 0x0000037000007945 */ /* 0x000fe40003800200 */
[----:B------:R-:W-:-:S05]  /*2a10*/  IMAD.SHL.U32 R6, R2, 0x2, RZ ;  /* 0x0000000202067824 */ /* 0x000fca00078e00ff */
[----:B------:R-:W-:Y:S01]  /*2a20*/  LOP3.LUT R2, R2, R6, R3, 0x96, !PT ;  /* 0x0000000602027212 */ /* 0x000fe200078e9603 */
[----:B------:R-:W-:-:S03]  /*2a30*/  IMAD.MOV.U32 R6, RZ, RZ, 0x2f800000 ;  /* 0x2f800000ff067424 */ /* 0x000fc600078e00ff */
        /* <DEDUP_REMOVED lines=8> */
[----:B------:R-:W-:Y:S01]  /*2ac0*/  IMAD.IADD R6, R3, 0x1, -R12 ;  /* 0x0000000103067824 */ /* 0x000fe200078e0a0c */
[----:B------:R-:W-:-:S03]  /*2ad0*/  I2FP.F32.S32 R12, R12 ;  /* 0x0000000c000c7245 */ /* 0x000fc60000201400 */
[----:B------:R-:W-:-:S04]  /*2ae0*/  FADD R6, R6, -1 ;  /* 0xbf80000006067421 */ /* 0x000fc80000000000 */
        /* <DEDUP_REMOVED lines=8> */
[----:B------:R-:W-:Y:S02]  /*2b70*/  FSEL R7, RZ, -23, P0 ;  /* 0xc1b80000ff077808 */ /* 0x000fe40000000000 */
[----:B------:R-:W-:Y:S01]  /*2b80*/  ISETP.GT.U32.AND P0, PT, R3, 0x7f7fffff, PT ;  /* 0x7f7fffff0300780c */ /* 0x000fe20003f04070 */
[----:B------:R-:W-:Y:S02]  /*2b90*/  FMUL R13, R6, R13 ;  /* 0x0000000d060d7220 */ /* 0x000fe40000400000 */
[----:B------:R-:W-:Y:S01]  /*2ba0*/  FFMA R12, R12, 1.1920928955078125e-07, R7 ;  /* 0x340000000c0c7823 */ /* 0x000fe20000000007 */
[----:B------:R-:W-:Y:S01]  /*2bb0*/  SHF.R.U32.HI R7, RZ, 0x2, R4 ;  /* 0x00000002ff077819 */ /* 0x000fe20000011604 */
[----:B------:R-:W-:Y:S01]  /*2bc0*/  FFMA R13, R6, R13, R6 ;  /* 0x0000000d060d7223 */ /* 0x000fe20000000006 */
[----:B------:R-:W-:Y:S02]  /*2bd0*/  IMAD.MOV.U32 R6, RZ, RZ, 0x7f800000 ;  /* 0x7f800000ff067424 */ /* 0x000fe400078e00ff */
[----:B------:R-:W-:Y:S01]  /*2be0*/  LOP3.LUT R7, R7, R4, RZ, 0x3c, !PT ;  /* 0x0000000407077212 */ /* 0x000fe200078e3cff */
[----:B------:R-:W-:Y:S01]  /*2bf0*/  FFMA R12, R12, 0.69314718246459960938, R13 ;  /* 0x3f3172180c0c7823 */ /* 0x000fe2000000000d */
[----:B------:R-:W-:-:S03]  /*2c00*/  IMAD.SHL.U32 R4, R2, 0x10, RZ ;  /* 0x0000001002047824 */ /* 0x000fc600078e00ff */
[C---:B------:R-:W-:Y:S01]  /*2c10*/  @P0 FFMA R12, R3.reuse, R6, +INF ;  /* 0x7f800000030c0423 */ /* 0x040fe20000000006 */
[----:B------:R-:W-:Y:S01]  /*2c20*/  FSETP.NEU.AND P0, PT, R3, RZ, PT ;  /* 0x000000ff0300720b */ /* 0x000fe20003f0d000 */
[----:B------:R-:W-:Y:S02]  /*2c30*/  IMAD.SHL.U32 R6, R7, 0x2, RZ ;  /* 0x0000000207067824 */ /* 0x000fe400078e00ff */
[----:B------:R-:W-:-:S03]  /*2c40*/  FMUL R12, R12, -2 ;  /* 0xc00000000c0c7820 */ /* 0x000fc60000400000 */
[----:B------:R-:W-:Y:S02]  /*2c50*/  LOP3.LUT R3, R7, R6, R4, 0x96, !PT ;  /* 0x0000000607037212 */ /* 0x000fe400078e9604 */
[----:B------:R-:W-:Y:S02]  /*2c60*/  FSEL R13, R12, +INF , P0 ;  /* 0x7f8000000c0d7808 */ /* 0x000fe40000000000 */
[----:B------:R-:W-:Y:S02]  /*2c70*/  LOP3.LUT R3, R3, R2, RZ, 0x3c, !PT ;  /* 0x0000000203037212 */ /* 0x000fe400078e3cff */
[----:B------:R0:W1:Y:S01]  /*2c80*/  MUFU.RSQ R6, R13 ;  /* 0x0000000d00067308 */ /* 0x0000620000001400 */
[----:B------:R-:W-:Y:S01]  /*2c90*/  VIADD R7, R13, 0xf3000000 ;  /* 0xf30000000d077836 */ /* 0x000fe20000000000 */
[----:B------:R-:W-:-:S04]  /*2ca0*/  IADD3 R4, PT, PT, R11, 0x587c5, R3 ;  /* 0x000587c50b047810 */ /* 0x000fc80007ffe003 */
[----:B------:R-:W-:Y:S01]  /*2cb0*/  ISETP.GT.U32.AND P0, PT, R7, 0x727fffff, PT ;  /* 0x727fffff0700780c */ /* 0x000fe20003f04070 */
[----:B------:R-:W-:Y:S01]  /*2cc0*/  IMAD.MOV.U32 R7, RZ, RZ, 0x30c90fdb ;  /* 0x30c90fdbff077424 */ /* 0x000fe200078e00ff */
[----:B------:R-:W-:-:S05]  /*2cd0*/  I2FP.F32.U32 R4, R4 ;  /* 0x0000000400047245 */ /* 0x000fca0000201000 */
[----:B------:R-:W-:-:S06]  /*2ce0*/  FFMA R24, R4, R7, 7.314590599882819788e-10 ;  /* 0x30490fdb04187423 */ /* 0x000fcc0000000007 */
[----:B01----:R-:W-:Y:S05]  /*2cf0*/  @!P0 BRA `(.L_x_95) ;  /* 0x00000000000c8947 */ /* 0x003fea0003800000 */
[----:B------:R-:W-:-:S07]  /*2d00*/  MOV R15, 0x2d20 ;  /* 0x00002d20000f7802 */ /* 0x000fce0000000f00 */
[----:B--2---:R-:W-:Y:S05]  /*2d10*/  CALL.REL.NOINC `($__internal_4_$__cuda_sm20_sqrt_rn_f32_slowpath) ;  /* 0x0000000400f07944 */ /* 0x004fea0003c00000 */
[----:B------:R-:W-:Y:S05]  /*2d20*/  BRA `(.L_x_96) ;  /* 0x0000000000107947 */ /* 0x000fea0003800000 */
.L_x_95:
[----:B------:R-:W-:Y:S01]  /*2d30*/  FMUL.FTZ R4, R13, R6 ;  /* 0x000000060d047220 */ /* 0x000fe20000410000 */
[----:B------:R-:W-:-:S03]  /*2d40*/  FMUL.FTZ R6, R6, 0.5 ;  /* 0x3f00000006067820 */ /* 0x000fc60000410000 */
[----:B------:R-:W-:-:S04]  /*2d50*/  FFMA R7, -R4, R4, R13 ;  /* 0x0000000404077223 */ /* 0x000fc8000000010d */
[----:B------:R-:W-:-:S07]  /*2d60*/  FFMA R4, R7, R6, R4 ;  /* 0x0000000607047223 */ /* 0x000fce0000000004 */
.L_x_96:
[----:B------:R-:W-:Y:S05]  /*2d70*/  BSYNC.RECONVERGENT B0 ;  /* 0x0000000000007941 */ /* 0x000fea0003800200 */
.L_x_94:
[----:B------:R-:W-:Y:S01]  /*2d80*/  FMUL.RZ R24, R24, 0.15915493667125701904 ;  /* 0x3e22f98318187820 */ /* 0x000fe2000040c000 */
[----:B------:R-:W-:Y:S01]  /*2d90*/  UMOV UR8, 0x4ea03a72 ;  /* 0x4ea03a7200087882 */ /* 0x000fe20000000000 */
[----:B------:R-:W-:Y:S01]  /*2da0*/  UMOV UR9, 0x3fa030dc ;  /* 0x3fa030dc00097882 */ /* 0x000fe20000000000 */
[----:B------:R-:W-:Y:S01]  /*2db0*/  IMAD.MOV.U32 R13, RZ, RZ, 0x3fd80000 ;  /* 0x3fd80000ff0d7424 */ /* 0x000fe200078e00ff */
[----:B------:R-:W0:Y:S01]  /*2dc0*/  MUFU.SIN R7, R24 ;  /* 0x0000001800077308 */ /* 0x000e220000000400 */
[----:B------:R-:W-:Y:S07]  /*2dd0*/  BSSY.RECONVERGENT B0, `(.L_x_97) ;  /* 0x0000022000007945 */ /* 0x000fee0003800200 */
[----:B------:R-:W1:Y:S01]  /*2de0*/  MUFU.COS R25, R24 ;  /* 0x0000001800197308 */ /* 0x000e620000000000 */
[----:B0-----:R-:W-:-:S07]  /*2df0*/  FMUL R12, R7, R4 ;  /* 0x00000004070c7220 */ /* 0x001fce0000400000 */
[----:B------:R0:W3:Y:S01]  /*2e00*/  F2F.F64.F32 R6, R12 ;  /* 0x0000000c00067310 */ /* 0x0000e20000201800 */
[----:B-1----:R-:W-:Y:S01]  /*2e10*/  FMUL R4, R25, R4 ;  /* 0x0000000419047220 */ /* 0x002fe20000400000 */
[----:B0-----:R-:W-:Y:S01]  /*2e20*/  IMAD.MOV.U32 R12, RZ, RZ, 0x0 ;  /* 0x00000000ff0c7424 */ /* 0x001fe200078e00ff */
[----:B---3--:R-:W-:-:S08]  /*2e30*/  DMUL R6, R26, R6 ;  /* 0x000000061a067228 */ /* 0x008fd00000000000 */
[----:B------:R-:W-:Y:S01]  /*2e40*/  DMUL R6, R6, UR8 ;  /* 0x0000000806067c28 */ /* 0x000fe20008000000 */
[----:B------:R-:W-:Y:S01]  /*2e50*/  UMOV UR8, 0xd2f1a9fc ;  /* 0xd2f1a9fc00087882 */ /* 0x000fe20000000000 */
[----:B------:R-:W-:-:S06]  /*2e60*/  UMOV UR9, 0x3f50624d ;  /* 0x3f50624d00097882 */ /* 0x000fcc0000000000 */
[----:B------:R-:W-:-:S08]  /*2e70*/  DFMA R6, R16, UR8, R6 ;  /* 0x0000000810067c2b */ /* 0x000fd00008000006 */
[----:B------:R-:W-:-:S06]  /*2e80*/  DADD R20, R6, R20 ;  /* 0x0000000006147229 */ /* 0x000fcc0000000014 */
[----:B------:R-:W0:Y:S04]  /*2e90*/  MUFU.RSQ64H R15, R21 ;  /* 0x00000015000f7308 */ /* 0x000e280000001c00 */
[----:B------:R-:W-:-:S05]  /*2ea0*/  VIADD R14, R21, 0xfcb00000 ;  /* 0xfcb00000150e7836 */ /* 0x000fca0000000000 */
[----:B------:R-:W-:Y:S01]  /*2eb0*/  ISETP.GE.U32.AND P0, PT, R14, 0x7ca00000, PT ;  /* 0x7ca000000e00780c */ /* 0x000fe20003f06070 */
[----:B0-----:R-:W-:-:S08]  /*2ec0*/  DMUL R6, R14, R14 ;  /* 0x0000000e0e067228 */ /* 0x001fd00000000000 */
        /* <DEDUP_REMOVED lines=15> */
[----:B------:R-:W-:Y:S02]  /*2fc0*/  IMAD.MOV.U32 R18, RZ, RZ, R20 ;  /* 0x000000ffff127224 */ /* 0x000fe400078e0014 */
[----:B------:R-:W-:-:S07]  /*2fd0*/  IMAD.MOV.U32 R19, RZ, RZ, R21 ;  /* 0x000000ffff137224 */ /* 0x000fce00078e0015 */
[----:B--2---:R-:W-:Y:S05]  /*2fe0*/  CALL.REL.NOINC `($__internal_3_$__cuda_sm20_dsqrt_rn_f64_mediumpath_v1) ;  /* 0x0000000000907944 */ /* 0x004fea0003c00000 */
.L_x_98:
[----:B------:R-:W-:Y:S05]  /*2ff0*/  BSYNC.RECONVERGENT B0 ;  /* 0x0000000000007941 */ /* 0x000fea0003800200 */
.L_x_97:
[----:B------:R0:W1:Y:S01]  /*3000*/  F2F.F64.F32 R12, R4 ;  /* 0x00000004000c7310 */ /* 0x0000620000201800 */
[----:B------:R-:W-:Y:S01]  /*3010*/  UMOV UR8, 0x6f0068dc ;  /* 0x6f0068dc00087882 */ /* 0x000fe20000000000 */
[----:B------:R-:W-:Y:S01]  /*3020*/  UMOV UR9, 0x3fc50481 ;  /* 0x3fc5048100097882 */ /* 0x000fe20000000000 */
[----:B------:R-:W-:Y:S01]  /*3030*/  UMOV UR10, 0x4ea03a72 ;  /* 0x4ea03a72000a7882 */ /* 0x000fe20000000000 */
[----:B------:R-:W-:Y:S01]  /*3040*/  DMUL R18, R18, UR8 ;  /* 0x0000000812127c28 */ /* 0x000fe20008000000 */
[----:B------:R-:W-:Y:S01]  /*3050*/  UMOV UR8, 0x793dd97f ;  /* 0x793dd97f00087882 */ /* 0x000fe20000000000 */
[----:B------:R-:W-:Y:S01]  /*3060*/  UMOV UR9, 0x3fa5a858 ;  /* 0x3fa5a85800097882 */ /* 0x000fe20000000000 */
[----:B------:R-:W-:Y:S01]  /*3070*/  UMOV UR11, 0x3fa030dc ;  /* 0x3fa030dc000b7882 */ /* 0x000fe20000000000 */
[----:B------:R-:W-:Y:S01]  /*3080*/  DADD R6, -R20, UR8 ;  /* 0x0000000814067e29 */ /* 0x000fe20008000100 */
[----:B------:R-:W-:Y:S01]  /*3090*/  UMOV UR8, 0x6a161e4f ;  /* 0x6a161e4f00087882 */ /* 0x000fe20000000000 */
[----:B------:R-:W-:Y:S01]  /*30a0*/  UMOV UR9, 0x3fbef34d ;  /* 0x3fbef34d00097882 */ /* 0x000fe20000000000 */
[----:B------:R-:W-:Y:S01]  /*30b0*/  UIADD3 UR4, UPT, UPT, UR4, 0xb0f8a, URZ ;  /* 0x000b0f8a04047890 */ /* 0x000fe2000fffe0ff */
[----:B------:R-:W-:-:S02]  /*30c0*/  VIADD R11, R11, 0xb0f8a ;  /* 0x000b0f8a0b0b7836 */ /* 0x000fc40000000000 */
[----:B0-----:R-:W-:Y:S01]  /*30d0*/  IMAD.MOV.U32 R4, RZ, RZ, R0 ;  /* 0x000000ffff047224 */ /* 0x001fe200078e0000 */
[----:B-1----:R-:W-:Y:S01]  /*30e0*/  DMUL R12, R18, R12 ;  /* 0x0000000c120c7228 */ /* 0x002fe20000000000 */
[----:B------:R-:W-:Y:S01]  /*30f0*/  UISETP.NE.AND UP0, UPT, UR4, 0x159fe14d, UPT ;  /* 0x159fe14d0400788c */ /* 0x000fe2000bf05270 */
[----:B------:R-:W-:Y:S01]  /*3100*/  DMUL R6, R6, UR8 ;  /* 0x0000000806067c28 */ /* 0x000fe20008000000 */
[----:B------:R-:W-:Y:S01]  /*3110*/  UMOV UR8, 0xd2f1a9fc ;  /* 0xd2f1a9fc00087882 */ /* 0x000fe20000000000 */
[----:B------:R-:W-:-:S04]  /*3120*/  UMOV UR9, 0x3f50624d ;  /* 0x3f50624d00097882 */ /* 0x000fc80000000000 */
[----:B------:R-:W-:-:S08]  /*3130*/  DMUL R12, R12, UR10 ;  /* 0x0000000a0c0c7c28 */ /* 0x000fd00008000000 */
[----:B------:R-:W-:-:S08]  /*3140*/  DFMA R6, R6, UR8, R12 ;  /* 0x0000000806067c2b */ /* 0x000fd0000800000c */
[----:B------:R-:W-:Y:S01]  /*3150*/  DADD R20, R20, R6 ;  /* 0x0000000014147229 */ /* 0x000fe20000000006 */
[----:B------:R-:W-:Y:S01]  /*3160*/  IMAD.MOV.U32 R7, RZ, RZ, R8 ;  /* 0x000000ffff077224 */ /* 0x000fe200078e0008 */
[----:B------:R-:W-:Y:S09]  /*3170*/  BRA.U UP0, `(.L_x_99) ;  /* 0xfffffff500707547 */ /* 0x000ff2000b83ffff */
[----:B------:R-:W0:Y:S01]  /*3180*/  LDC.64 R12, c[0x0][0x380] ;  /* 0x0000e000ff0c7b82 */ /* 0x000e220000000a00 */
[----:B------:R-:W1:Y:S01]  /*3190*/  LDCU UR4, c[0x0][0x388] ;  /* 0x00007100ff0477ac */ /* 0x000e620008000800 */
[----:B------:R-:W-:Y:S02]  /*31a0*/  VIADD R6, R11, 0xfffa783b ;  /* 0xfffa783b0b067836 */ /* 0x000fe40000000000 */
[----:B------:R-:W-:Y:S02]  /*31b0*/  IMAD.MOV.U32 R4, RZ, RZ, R0 ;  /* 0x000000ffff047224 */ /* 0x000fe400078e0000 */
[----:B------:R-:W-:Y:S02]  /*31c0*/  IMAD.MOV.U32 R7, RZ, RZ, R8 ;  /* 0x000000ffff077224 */ /* 0x000fe400078e0008 */
[----:B0-----:R-:W-:-:S04]  /*31d0*/  IMAD.WIDE R12, R9, 0x8, R12 ;  /* 0x00000008090c7825 */ /* 0x001fc800078e020c */
[----:B--2---:R-:W-:Y:S01]  /*31e0*/  IMAD.IADD R9, R10, 0x1, R9 ;  /* 0x000000010a097824 */ /* 0x004fe200078e0209 */
[----:B------:R3:W-:Y:S04]  /*31f0*/  STG.E.64 desc[UR6][R12.64], R20 ;  /* 0x000000140c007986 */ /* 0x0007e8000c101b06 */
[----:B-1----:R-:W-:-:S13]  /*3200*/  ISETP.GE.AND P0, PT, R9, UR4, PT ;  /* 0x0000000409007c0c */ /* 0x002fda000bf06270 */
[----:B---3--:R-:W-:Y:S05]  /*3210*/  @!P0 BRA `(.L_x_100) ;  /* 0xfffffff400388947 */ /* 0x008fea000383ffff */
[----:B------:R-:W-:Y:S05]  /*3220*/  EXIT ;  /* 0x000000000000794d */ /* 0x000fea0003800000 */
        .weak           $__internal_3_$__cuda_sm20_dsqrt_rn_f64_mediumpath_v1
        .type           $__internal_3_$__cuda_sm20_dsqrt_rn_f64_mediumpath_v1,@function
        .size           $__internal_3_$__cuda_sm20_dsqrt_rn_f64_mediumpath_v1,($__internal_4_$__cuda_sm20_sqrt_rn_f32_slowpath - $__internal_3_$__cuda_sm20_dsqrt_rn_f64_mediumpath_v1)
$__internal_3_$__cuda_sm20_dsqrt_rn_f64_mediumpath_v1:
[----:B------:R-:W-:Y:S01]  /*3230*/  ISETP.GE.U32.AND P0, PT, R14, -0x3400000, PT ;  /* 0xfcc000000e00780c */ /* 0x000fe20003f06070 */
[----:B------:R-:W-:Y:S01]  /*3240*/  BSSY.RECONVERGENT B1, `(.L_x_101) ;  /* 0x0000025000017945 */ /* 0x000fe20003800200 */
[----:B------:R-:W-:Y:S02]  /*3250*/  IMAD.MOV.U32 R14, RZ, RZ, R22 ;  /* 0x000000ffff0e7224 */ /* 0x000fe400078e0016 */
[----:B------:R-:W-:-:S09]  /*3260*/  IMAD.MOV.U32 R22, RZ, RZ, R6 ;  /* 0x000000ffff167224 */ /* 0x000fd200078e0006 */
        /* <DEDUP_REMOVED lines=9> */
.L_x_102:
        /* <DEDUP_REMOVED lines=24> */
.L_x_104:
[----:B------:R-:W-:-:S11]  /*3480*/  DADD R12, R18, R18 ;  /* 0x00000000120c7229 */ /* 0x000fd60000000012 */
.L_x_103:
[----:B------:R-:W-:Y:S05]  /*3490*/  BSYNC.RECONVERGENT B1 ;  /* 0x0000000000017941 */ /* 0x000fea0003800200 */
.L_x_101:
[----:B------:R-:W-:Y:S02]  /*34a0*/  IMAD.MOV.U32 R25, RZ, RZ, 0x0 ;  /* 0x00000000ff197424 */ /* 0x000fe400078e00ff */
[----:B------:R-:W-:Y:S02]  /*34b0*/  IMAD.MOV.U32 R18, RZ, RZ, R12 ;  /* 0x000000ffff127224 */ /* 0x000fe400078e000c */
[----:B------:R-:W-:Y:S01]  /*34c0*/  IMAD.MOV.U32 R19, RZ, RZ, R13 ;  /* 0x000000ffff137224 */ /* 0x000fe200078e000d */
[----:B------:R-:W-:Y:S06]  /*34d0*/  RET.REL.NODEC R24 `(_Z13classic_eulerPdi) ;  /* 0xffffffc818c87950 */ /* 0x000fec0003c3ffff */
        .weak           $__internal_4_$__cuda_sm20_sqrt_rn_f32_slowpath
        .type           $__internal_4_$__cuda_sm20_sqrt_rn_f32_slowpath,@function
        .size           $__internal_4_$__cuda_sm20_sqrt_rn_f32_slowpath,(.L_x_112 - $__internal_4_$__cuda_sm20_sqrt_rn_f32_slowpath)
$__internal_4_$__cuda_sm20_sqrt_rn_f32_slowpath:
        /* <DEDUP_REMOVED lines=20> */
.L_x_105:
[----:B------:R-:W-:Y:S02]  /*3620*/  IMAD.MOV.U32 R4, RZ, RZ, R6 ;  /* 0x000000ffff047224 */ /* 0x000fe400078e0006 */
[----:B------:R-:W-:Y:S02]  /*3630*/  IMAD.MOV.U32 R6, RZ, RZ, R15 ;  /* 0x000000ffff067224 */ /* 0x000fe400078e000f */
[----:B------:R-:W-:-:S04]  /*3640*/  IMAD.MOV.U32 R7, RZ, RZ, 0x0 ;  /* 0x00000000ff077424 */ /* 0x000fc800078e00ff */
[----:B------:R-:W-:Y:S05]  /*3650*/  RET.REL.NODEC R6 `(_Z13classic_eulerPdi) ;  /* 0xffffffc806687950 */ /* 0x000fea0003c3ffff */
.L_x_106:
        /* <DEDUP_REMOVED lines=10> */
.L_x_112:


//--------------------- .nv.global.init           --------------------------
	.section	.nv.global.init,"aw",@progbits
	.align	4
.nv.global.init:
	.type		mrg32k3aM1SubSeq,@object
	.size		mrg32k3aM1SubSeq,(mrg32k3aM2SubSeq - mrg32k3aM1SubSeq)
mrg32k3aM1SubSeq:
        /*0000*/ 	.byte	0x0b, 0xcc, 0xee, 0x04, 0x73, 0x29, 0x8b, 0x6f, 0xf6, 0x53, 0x03, 0xf6, 0x23, 0xf6, 0xea, 0xda
        /* <DEDUP_REMOVED lines=125> */
	.type		mrg32k3aM2SubSeq,@object
	.size		mrg32k3aM2SubSeq,(mrg32k3aM1 - mrg32k3aM2SubSeq)
mrg32k3aM2SubSeq:
        /* <DEDUP_REMOVED lines=126> */
	.type		mrg32k3aM1,@object
	.size		mrg32k3aM1,(mrg32k3aM1Seq - mrg32k3aM1)
mrg32k3aM1:
        /* <DEDUP_REMOVED lines=144> */
	.type		mrg32k3aM1Seq,@object
	.size		mrg32k3aM1Seq,(mrg32k3aM2 - mrg32k3aM1Seq)
mrg32k3aM1Seq:
        /* <DEDUP_REMOVED lines=144> */
	.type		mrg32k3aM2,@object
	.size		mrg32k3aM2,(mrg32k3aM2Seq - mrg32k3aM2)
mrg32k3aM2:
        /* <DEDUP_REMOVED lines=144> */
	.type		mrg32k3aM2Seq,@object
	.size		mrg32k3aM2Seq,(precalc_xorwow_matrix - mrg32k3aM2Seq)
mrg32k3aM2Seq:
        /* <DEDUP_REMOVED lines=144> */
	.type		precalc_xorwow_matrix,@object
	.size		precalc_xorwow_matrix,(precalc_xorwow_offset_matrix - precalc_xorwow_matrix)
precalc_xorwow_matrix:
        /* <DEDUP_REMOVED lines=6400> */
	.type		precalc_xorwow_offset_matrix,@object
	.size		precalc_xorwow_offset_matrix,(.L_1 - precalc_xorwow_offset_matrix)
precalc_xorwow_offset_matrix:
        /* <DEDUP_REMOVED lines=6400> */
.L_1:


//--------------------- .nv.shared._Z17euler_for_unknownPdS_ --------------------------
	.section	.nv.shared._Z17euler_for_unknownPdS_,"aw",@nobits
	.sectionflags	@""
	.align	8
.nv.shared._Z17euler_for_unknownPdS_:
	.zero		2624


//--------------------- .nv.shared.reserved.0     --------------------------
	.section	.nv.shared.reserved.0,"aw",@nobits
	.weak		__nv_reservedSMEM_offset_0_alias
	.size		__nv_reservedSMEM_offset_0_alias, 0, 64
	.other		__nv_reservedSMEM_offset_0_alias,@"STO_CUDA_RESERVED_SHARED STV_DEFAULT"
__nv_reservedSMEM_offset_0_alias:
	.zero		0
	.zero		64


//--------------------- .nv.constant0._Z17euler_for_unknownPdS_ --------------------------
	.section	.nv.constant0._Z17euler_for_unknownPdS_,"a",@progbits
	.sectionflags	@""
	.align	4
.nv.constant0._Z17euler_for_unknownPdS_:
	.zero		912


//--------------------- .nv.constant0._Z13classic_eulerPdi --------------------------
	.section	.nv.constant0._Z13classic_eulerPdi,"a",@progbits
	.sectionflags	@""
	.align	4
.nv.constant0._Z13classic_eulerPdi:
	.zero		908


//--------------------- SYMBOLS --------------------------

	.type		.nv.reservedSmem.offset0,@object
	.size		.nv.reservedSmem.offset0,0x4
	.type		.nv.reservedSmem.cap,@object
	.size		.nv.reservedSmem.cap,0x4
	.type		malloc,@function
	.type		free,@function
